//
// Generated by NVIDIA NVVM Compiler
//
// Compiler Build ID: CL-36424714
// Cuda compilation tools, release 13.0, V13.0.88
// Based on NVVM 20.0.0
//

.version 9.0
.target sm_100
.address_size 64

	// .globl	_compute_similarity_cuda
.global .align 4 .b8 precalc_xorwow_matrix[102400];
.global .align 4 .b8 precalc_xorwow_offset_matrix[102400];
.global .align 4 .b8 mrg32k3aM1[2304];
.global .align 4 .b8 mrg32k3aM2[2304];
.global .align 4 .b8 mrg32k3aM1SubSeq[2016];
.global .align 4 .b8 mrg32k3aM2SubSeq[2016];
.global .align 4 .b8 mrg32k3aM1Seq[2304];
.global .align 4 .b8 mrg32k3aM2Seq[2304];
.const .align 8 .b8 __cr_lgamma_table[72];

.visible .entry _compute_similarity_cuda(
	.param .u64 .ptr .align 1 _compute_similarity_cuda_param_0,
	.param .u64 .ptr .align 1 _compute_similarity_cuda_param_1,
	.param .u64 .ptr .align 1 _compute_similarity_cuda_param_2,
	.param .u32 _compute_similarity_cuda_param_3,
	.param .u32 _compute_similarity_cuda_param_4,
	.param .u32 _compute_similarity_cuda_param_5,
	.param .u32 _compute_similarity_cuda_param_6,
	.param .u32 _compute_similarity_cuda_param_7,
	.param .u32 _compute_similarity_cuda_param_8
)
{
	.reg .pred 	%p<43>;
	.reg .b32 	%r<95>;
	.reg .b32 	%f<70>;
	.reg .b64 	%rd<19>;

	ld.param.u64 	%rd9, [_compute_similarity_cuda_param_0];
	ld.param.u64 	%rd7, [_compute_similarity_cuda_param_1];
	ld.param.u64 	%rd8, [_compute_similarity_cuda_param_2];
	ld.param.u32 	%r49, [_compute_similarity_cuda_param_3];
	ld.param.u32 	%r44, [_compute_similarity_cuda_param_4];
	ld.param.u32 	%r45, [_compute_similarity_cuda_param_5];
	ld.param.u32 	%r46, [_compute_similarity_cuda_param_6];
	ld.param.u32 	%r47, [_compute_similarity_cuda_param_7];
	ld.param.u32 	%r48, [_compute_similarity_cuda_param_8];
	cvta.to.global.u64 	%rd1, %rd9;
	add.s32 	%r50, %r45, -1;
	shr.u32 	%r51, %r50, 31;
	add.s32 	%r52, %r50, %r51;
	shr.s32 	%r1, %r52, 1;
	mul.lo.s32 	%r2, %r44, %r44;
	mov.u32 	%r53, %ctaid.x;
	mov.u32 	%r54, %ntid.x;
	mov.u32 	%r55, %tid.x;
	mad.lo.s32 	%r3, %r53, %r54, %r55;
	div.s32 	%r4, %r3, %r2;
	setp.ge.s32 	%p5, %r4, %r49;
	@%p5 bra 	$L__BB0_35;
	rem.s32 	%r56, %r3, %r2;
	cvta.to.global.u64 	%rd10, %rd7;
	shl.b32 	%r57, %r4, 1;
	mul.wide.s32 	%rd11, %r57, 4;
	add.s64 	%rd12, %rd10, %rd11;
	ld.global.u32 	%r5, [%rd12];
	ld.global.u32 	%r6, [%rd12+4];
	div.s32 	%r8, %r56, %r44;
	mul.lo.s32 	%r58, %r8, %r44;
	sub.s32 	%r7, %r56, %r58;
	setp.lt.s32 	%p6, %r48, 1;
	@%p6 bra 	$L__BB0_35;
	neg.s32 	%r9, %r1;
	setp.lt.s32 	%p7, %r45, 0;
	mad.lo.s32 	%r59, %r4, %r2, %r7;
	mad.lo.s32 	%r60, %r8, %r44, %r59;
	cvta.to.global.u64 	%rd13, %rd8;
	mul.wide.s32 	%rd14, %r60, 4;
	add.s64 	%rd2, %rd13, %rd14;
	@%p7 bra 	$L__BB0_35;
	add.s32 	%r62, %r44, -1;
	shr.u32 	%r63, %r62, 31;
	add.s32 	%r64, %r62, %r63;
	shr.s32 	%r65, %r64, 1;
	abs.s32 	%r10, %r1;
	add.s32 	%r11, %r1, %r10;
	ld.global.f32 	%f68, [%rd2];
	and.b32  	%r12, %r11, 3;
	sub.s32 	%r66, %r7, %r1;
	setp.lt.s32 	%p8, %r66, 0;
	setp.ge.s32 	%p9, %r66, %r44;
	or.pred  	%p1, %p8, %p9;
	sub.s32 	%r13, 1, %r1;
	add.s32 	%r67, %r13, %r7;
	setp.lt.s32 	%p10, %r67, 0;
	setp.ge.s32 	%p11, %r67, %r44;
	or.pred  	%p2, %p10, %p11;
	add.s32 	%r68, %r67, 1;
	setp.lt.s32 	%p12, %r68, 0;
	setp.ge.s32 	%p13, %r68, %r44;
	or.pred  	%p3, %p12, %p13;
	max.s32 	%r69, %r1, %r9;
	neg.s32 	%r14, %r69;
	add.s32 	%r70, %r6, %r7;
	sub.s32 	%r15, %r70, %r65;
	add.s32 	%r16, %r7, 3;
	mul.lo.s32 	%r17, %r47, %r46;
	sub.s32 	%r71, %r6, %r65;
	add.s32 	%r18, %r71, %r7;
	sub.s32 	%r19, %r5, %r65;
	mov.b32 	%r87, 0;
	mov.u32 	%r88, %r87;
$L__BB0_4:
	add.s32 	%r81, %r15, %r88;
	add.s32 	%r78, %r18, %r88;
	mov.u32 	%r89, %r9;
$L__BB0_5:
	setp.eq.s32 	%p14, %r12, 3;
	add.s32 	%r72, %r89, %r8;
	setp.lt.s32 	%p15, %r72, 0;
	setp.ge.s32 	%p16, %r72, %r44;
	or.pred  	%p4, %p15, %p16;
	add.s32 	%r73, %r89, %r5;
	mul.lo.s32 	%r23, %r73, %r47;
	add.s32 	%r74, %r72, %r19;
	mul.lo.s32 	%r24, %r74, %r47;
	mov.u32 	%r90, %r9;
	@%p14 bra 	$L__BB0_18;
	or.pred  	%p17, %p4, %p1;
	add.s32 	%r75, %r88, %r6;
	add.s32 	%r76, %r75, %r23;
	sub.s32 	%r77, %r76, %r1;
	mul.wide.s32 	%rd15, %r77, 4;
	add.s64 	%rd3, %rd1, %rd15;
	add.s32 	%r79, %r78, %r24;
	sub.s32 	%r80, %r79, %r1;
	mul.wide.s32 	%rd16, %r80, 4;
	add.s64 	%rd4, %rd1, %rd16;
	@%p17 bra 	$L__BB0_8;
	ld.global.f32 	%f40, [%rd3];
	ld.global.f32 	%f41, [%rd4];
	sub.f32 	%f57, %f40, %f41;
	bra.uni 	$L__BB0_9;
$L__BB0_8:
	ld.global.f32 	%f57, [%rd3];
$L__BB0_9:
	setp.eq.s32 	%p18, %r12, 0;
	fma.rn.f32 	%f68, %f57, %f57, %f68;
	st.global.f32 	[%rd2], %f68;
	mov.u32 	%r90, %r13;
	@%p18 bra 	$L__BB0_18;
	or.pred  	%p19, %p4, %p2;
	@%p19 bra 	$L__BB0_12;
	ld.global.f32 	%f42, [%rd3+4];
	ld.global.f32 	%f43, [%rd4+4];
	sub.f32 	%f58, %f42, %f43;
	bra.uni 	$L__BB0_13;
$L__BB0_12:
	ld.global.f32 	%f58, [%rd3+4];
$L__BB0_13:
	sub.s32 	%r90, 2, %r1;
	setp.eq.s32 	%p20, %r12, 1;
	fma.rn.f32 	%f68, %f58, %f58, %f68;
	st.global.f32 	[%rd2], %f68;
	@%p20 bra 	$L__BB0_18;
	or.pred  	%p21, %p4, %p3;
	@%p21 bra 	$L__BB0_16;
	ld.global.f32 	%f44, [%rd3+8];
	ld.global.f32 	%f45, [%rd4+8];
	sub.f32 	%f59, %f44, %f45;
	bra.uni 	$L__BB0_17;
$L__BB0_16:
	ld.global.f32 	%f59, [%rd3+8];
$L__BB0_17:
	sub.s32 	%r90, 3, %r1;
	fma.rn.f32 	%f68, %f59, %f59, %f68;
	st.global.f32 	[%rd2], %f68;
$L__BB0_18:
	setp.lt.u32 	%p22, %r11, 3;
	@%p22 bra 	$L__BB0_33;
	add.s32 	%r94, %r14, %r90;
	add.s32 	%r82, %r81, %r90;
	add.s32 	%r93, %r82, %r24;
	add.s32 	%r83, %r88, %r6;
	add.s32 	%r84, %r83, %r90;
	add.s32 	%r92, %r84, %r23;
	add.s32 	%r91, %r16, %r90;
$L__BB0_20:
	add.s32 	%r36, %r91, -2;
	add.s32 	%r85, %r91, -3;
	setp.lt.s32 	%p23, %r85, 0;
	setp.ge.s32 	%p24, %r85, %r44;
	or.pred  	%p25, %p23, %p24;
	or.pred  	%p26, %p4, %p25;
	mul.wide.s32 	%rd17, %r92, 4;
	add.s64 	%rd5, %rd1, %rd17;
	mul.wide.s32 	%rd18, %r93, 4;
	add.s64 	%rd6, %rd1, %rd18;
	not.pred 	%p27, %p26;
	@%p27 bra 	$L__BB0_22;
	ld.global.f32 	%f64, [%rd5];
	bra.uni 	$L__BB0_23;
$L__BB0_22:
	ld.global.f32 	%f46, [%rd5];
	ld.global.f32 	%f47, [%rd6];
	sub.f32 	%f64, %f46, %f47;
$L__BB0_23:
	fma.rn.f32 	%f24, %f64, %f64, %f68;
	st.global.f32 	[%rd2], %f24;
	setp.lt.s32 	%p28, %r36, 0;
	setp.ge.s32 	%p29, %r36, %r44;
	or.pred  	%p30, %p28, %p29;
	or.pred  	%p31, %p4, %p30;
	@%p31 bra 	$L__BB0_25;
	ld.global.f32 	%f48, [%rd5+4];
	ld.global.f32 	%f49, [%rd6+4];
	sub.f32 	%f65, %f48, %f49;
	bra.uni 	$L__BB0_26;
$L__BB0_25:
	ld.global.f32 	%f65, [%rd5+4];
$L__BB0_26:
	fma.rn.f32 	%f28, %f65, %f65, %f24;
	st.global.f32 	[%rd2], %f28;
	add.s32 	%r86, %r36, 1;
	setp.lt.s32 	%p32, %r86, 0;
	setp.ge.s32 	%p33, %r86, %r44;
	or.pred  	%p34, %p32, %p33;
	or.pred  	%p35, %p4, %p34;
	@%p35 bra 	$L__BB0_28;
	ld.global.f32 	%f50, [%rd5+8];
	ld.global.f32 	%f51, [%rd6+8];
	sub.f32 	%f66, %f50, %f51;
	bra.uni 	$L__BB0_29;
$L__BB0_28:
	ld.global.f32 	%f66, [%rd5+8];
$L__BB0_29:
	fma.rn.f32 	%f32, %f66, %f66, %f28;
	st.global.f32 	[%rd2], %f32;
	setp.lt.s32 	%p36, %r91, 0;
	setp.ge.s32 	%p37, %r91, %r44;
	or.pred  	%p38, %p36, %p37;
	or.pred  	%p39, %p4, %p38;
	@%p39 bra 	$L__BB0_31;
	ld.global.f32 	%f52, [%rd5+12];
	ld.global.f32 	%f53, [%rd6+12];
	sub.f32 	%f67, %f52, %f53;
	bra.uni 	$L__BB0_32;
$L__BB0_31:
	ld.global.f32 	%f67, [%rd5+12];
$L__BB0_32:
	fma.rn.f32 	%f68, %f67, %f67, %f32;
	st.global.f32 	[%rd2], %f68;
	add.s32 	%r94, %r94, 4;
	add.s32 	%r93, %r93, 4;
	add.s32 	%r92, %r92, 4;
	add.s32 	%r91, %r91, 4;
	setp.ne.s32 	%p40, %r94, 1;
	@%p40 bra 	$L__BB0_20;
$L__BB0_33:
	add.s32 	%r41, %r89, 1;
	setp.ne.s32 	%p41, %r89, %r10;
	mov.u32 	%r89, %r41;
	@%p41 bra 	$L__BB0_5;
	add.s32 	%r88, %r88, %r17;
	add.s32 	%r87, %r87, 1;
	setp.ne.s32 	%p42, %r87, %r48;
	@%p42 bra 	$L__BB0_4;
$L__BB0_35:
	ret;

}
	// .globl	_compute_similarity_backward_cuda
.visible .entry _compute_similarity_backward_cuda(
	.param .u64 .ptr .align 1 _compute_similarity_backward_cuda_param_0,
	.param .u64 .ptr .align 1 _compute_similarity_backward_cuda_param_1,
	.param .u64 .ptr .align 1 _compute_similarity_backward_cuda_param_2,
	.param .u64 .ptr .align 1 _compute_similarity_backward_cuda_param_3,
	.param .u32 _compute_similarity_backward_cuda_param_4,
	.param .u32 _compute_similarity_backward_cuda_param_5,
	.param .u32 _compute_similarity_backward_cuda_param_6,
	.param .u32 _compute_similarity_backward_cuda_param_7,
	.param .u32 _compute_similarity_backward_cuda_param_8,
	.param .u32 _compute_similarity_backward_cuda_param_9
)
{
	.reg .pred 	%p<32>;
	.reg .b32 	%r<110>;
	.reg .b32 	%f<43>;
	.reg .b64 	%rd<40>;

	ld.param.u64 	%rd6, [_compute_similarity_backward_cuda_param_0];
	ld.param.u64 	%rd4, [_compute_similarity_backward_cuda_param_1];
	ld.param.u64 	%rd5, [_compute_similarity_backward_cuda_param_2];
	ld.param.u64 	%rd7, [_compute_similarity_backward_cuda_param_3];
	ld.param.u32 	%r32, [_compute_similarity_backward_cuda_param_4];
	ld.param.u32 	%r27, [_compute_similarity_backward_cuda_param_5];
	ld.param.u32 	%r28, [_compute_similarity_backward_cuda_param_6];
	ld.param.u32 	%r29, [_compute_similarity_backward_cuda_param_7];
	ld.param.u32 	%r30, [_compute_similarity_backward_cuda_param_8];
	ld.param.u32 	%r31, [_compute_similarity_backward_cuda_param_9];
	cvta.to.global.u64 	%rd1, %rd7;
	cvta.to.global.u64 	%rd2, %rd6;
	add.s32 	%r33, %r28, -1;
	shr.u32 	%r34, %r33, 31;
	add.s32 	%r35, %r33, %r34;
	shr.s32 	%r1, %r35, 1;
	mul.lo.s32 	%r36, %r27, %r27;
	mul.lo.s32 	%r2, %r28, %r28;
	mov.u32 	%r37, %ctaid.x;
	mov.u32 	%r38, %ntid.x;
	mov.u32 	%r39, %tid.x;
	mad.lo.s32 	%r3, %r37, %r38, %r39;
	div.s32 	%r5, %r3, %r36;
	mul.lo.s32 	%r40, %r5, %r36;
	sub.s32 	%r4, %r3, %r40;
	setp.ge.s32 	%p1, %r5, %r32;
	@%p1 bra 	$L__BB1_15;
	cvta.to.global.u64 	%rd8, %rd5;
	shl.b32 	%r41, %r5, 1;
	mul.wide.s32 	%rd9, %r41, 4;
	add.s64 	%rd10, %rd8, %rd9;
	ld.global.u32 	%r6, [%rd10];
	ld.global.u32 	%r7, [%rd10+4];
	div.s32 	%r9, %r4, %r27;
	mul.lo.s32 	%r42, %r9, %r27;
	sub.s32 	%r8, %r4, %r42;
	mul.lo.s32 	%r10, %r30, %r29;
	mul.lo.s32 	%r11, %r31, %r2;
	setp.lt.s32 	%p2, %r11, 1;
	@%p2 bra 	$L__BB1_15;
	add.s32 	%r44, %r27, -1;
	shr.u32 	%r45, %r44, 31;
	add.s32 	%r46, %r44, %r45;
	shr.s32 	%r47, %r46, 1;
	sub.s32 	%r48, %r6, %r47;
	add.s32 	%r12, %r48, %r9;
	sub.s32 	%r49, %r7, %r47;
	add.s32 	%r13, %r49, %r8;
	cvta.to.global.u64 	%rd11, %rd4;
	mul.wide.s32 	%rd12, %r3, 4;
	add.s64 	%rd3, %rd11, %rd12;
	setp.eq.s32 	%p3, %r11, 1;
	mov.b32 	%r109, 0;
	@%p3 bra 	$L__BB1_11;
	and.b32  	%r109, %r11, 2147483646;
	neg.s32 	%r108, %r109;
	mov.u32 	%r107, %r4;
$L__BB1_4:
	div.s32 	%r50, %r107, %r31;
	mul.lo.s32 	%r51, %r50, %r31;
	sub.s32 	%r52, %r107, %r51;
	rem.s32 	%r53, %r50, %r2;
	div.s32 	%r54, %r53, %r28;
	mul.lo.s32 	%r55, %r54, %r28;
	sub.s32 	%r56, %r53, %r55;
	sub.s32 	%r57, %r56, %r1;
	sub.s32 	%r58, %r54, %r1;
	mul.lo.s32 	%r59, %r10, %r52;
	add.s32 	%r60, %r58, %r6;
	add.s32 	%r61, %r59, %r7;
	add.s32 	%r62, %r61, %r57;
	mad.lo.s32 	%r18, %r60, %r30, %r62;
	add.s32 	%r63, %r12, %r58;
	add.s32 	%r64, %r13, %r59;
	add.s32 	%r65, %r64, %r57;
	mad.lo.s32 	%r19, %r63, %r30, %r65;
	add.s32 	%r66, %r58, %r9;
	setp.lt.s32 	%p4, %r66, 0;
	setp.ge.s32 	%p5, %r66, %r27;
	or.pred  	%p6, %p4, %p5;
	add.s32 	%r67, %r57, %r8;
	setp.lt.s32 	%p7, %r67, 0;
	setp.ge.s32 	%p8, %r67, %r27;
	or.pred  	%p9, %p7, %p8;
	or.pred  	%p11, %p6, %p9;
	not.pred 	%p12, %p11;
	@%p12 bra 	$L__BB1_6;
	mul.wide.s32 	%rd19, %r18, 4;
	add.s64 	%rd20, %rd1, %rd19;
	add.s64 	%rd21, %rd2, %rd19;
	ld.global.f32 	%f10, [%rd21];
	add.f32 	%f11, %f10, %f10;
	ld.global.f32 	%f12, [%rd3];
	mul.f32 	%f13, %f11, %f12;
	atom.global.add.f32 	%f14, [%rd20], %f13;
	bra.uni 	$L__BB1_7;
$L__BB1_6:
	mul.wide.s32 	%rd13, %r18, 4;
	add.s64 	%rd14, %rd2, %rd13;
	ld.global.f32 	%f1, [%rd14];
	mul.wide.s32 	%rd15, %r19, 4;
	add.s64 	%rd16, %rd2, %rd15;
	ld.global.f32 	%f2, [%rd16];
	sub.f32 	%f3, %f1, %f2;
	add.f32 	%f4, %f3, %f3;
	ld.global.f32 	%f5, [%rd3];
	mul.f32 	%f6, %f5, %f4;
	add.s64 	%rd17, %rd1, %rd13;
	atom.global.add.f32 	%f7, [%rd17], %f6;
	add.s64 	%rd18, %rd1, %rd15;
	neg.f32 	%f8, %f6;
	atom.global.add.f32 	%f9, [%rd18], %f8;
$L__BB1_7:
	add.s32 	%r68, %r107, 1;
	div.s32 	%r69, %r68, %r31;
	mul.lo.s32 	%r70, %r69, %r31;
	sub.s32 	%r71, %r68, %r70;
	rem.s32 	%r72, %r69, %r2;
	div.s32 	%r73, %r72, %r28;
	mul.lo.s32 	%r74, %r73, %r28;
	sub.s32 	%r75, %r72, %r74;
	sub.s32 	%r76, %r75, %r1;
	sub.s32 	%r77, %r73, %r1;
	mul.lo.s32 	%r78, %r10, %r71;
	add.s32 	%r79, %r77, %r6;
	add.s32 	%r80, %r78, %r7;
	add.s32 	%r81, %r80, %r76;
	mad.lo.s32 	%r20, %r79, %r30, %r81;
	add.s32 	%r82, %r12, %r77;
	add.s32 	%r83, %r13, %r78;
	add.s32 	%r84, %r83, %r76;
	mad.lo.s32 	%r21, %r82, %r30, %r84;
	add.s32 	%r85, %r77, %r9;
	setp.lt.s32 	%p13, %r85, 0;
	setp.ge.s32 	%p14, %r85, %r27;
	or.pred  	%p15, %p13, %p14;
	add.s32 	%r86, %r76, %r8;
	setp.lt.s32 	%p16, %r86, 0;
	setp.ge.s32 	%p17, %r86, %r27;
	or.pred  	%p18, %p16, %p17;
	or.pred  	%p20, %p15, %p18;
	@%p20 bra 	$L__BB1_9;
	mul.wide.s32 	%rd22, %r20, 4;
	add.s64 	%rd23, %rd2, %rd22;
	ld.global.f32 	%f15, [%rd23];
	mul.wide.s32 	%rd24, %r21, 4;
	add.s64 	%rd25, %rd2, %rd24;
	ld.global.f32 	%f16, [%rd25];
	sub.f32 	%f17, %f15, %f16;
	add.f32 	%f18, %f17, %f17;
	ld.global.f32 	%f19, [%rd3];
	mul.f32 	%f20, %f19, %f18;
	add.s64 	%rd26, %rd1, %rd22;
	atom.global.add.f32 	%f21, [%rd26], %f20;
	add.s64 	%rd27, %rd1, %rd24;
	neg.f32 	%f22, %f20;
	atom.global.add.f32 	%f23, [%rd27], %f22;
	bra.uni 	$L__BB1_10;
$L__BB1_9:
	mul.wide.s32 	%rd28, %r20, 4;
	add.s64 	%rd29, %rd1, %rd28;
	add.s64 	%rd30, %rd2, %rd28;
	ld.global.f32 	%f24, [%rd30];
	add.f32 	%f25, %f24, %f24;
	ld.global.f32 	%f26, [%rd3];
	mul.f32 	%f27, %f25, %f26;
	atom.global.add.f32 	%f28, [%rd29], %f27;
$L__BB1_10:
	add.s32 	%r108, %r108, 2;
	add.s32 	%r107, %r107, 2;
	setp.ne.s32 	%p21, %r108, 0;
	@%p21 bra 	$L__BB1_4;
$L__BB1_11:
	and.b32  	%r87, %r11, 1;
	setp.eq.b32 	%p22, %r87, 1;
	not.pred 	%p23, %p22;
	@%p23 bra 	$L__BB1_15;
	add.s32 	%r88, %r109, %r4;
	div.s32 	%r89, %r88, %r31;
	mul.lo.s32 	%r90, %r89, %r31;
	sub.s32 	%r91, %r88, %r90;
	rem.s32 	%r92, %r89, %r2;
	div.s32 	%r93, %r92, %r28;
	mul.lo.s32 	%r94, %r93, %r28;
	sub.s32 	%r95, %r92, %r94;
	sub.s32 	%r96, %r95, %r1;
	sub.s32 	%r97, %r93, %r1;
	mul.lo.s32 	%r98, %r10, %r91;
	add.s32 	%r99, %r97, %r6;
	add.s32 	%r100, %r98, %r7;
	add.s32 	%r101, %r100, %r96;
	mad.lo.s32 	%r25, %r99, %r30, %r101;
	add.s32 	%r102, %r12, %r97;
	add.s32 	%r103, %r13, %r98;
	add.s32 	%r104, %r103, %r96;
	mad.lo.s32 	%r26, %r102, %r30, %r104;
	add.s32 	%r105, %r97, %r9;
	setp.lt.s32 	%p24, %r105, 0;
	setp.ge.s32 	%p25, %r105, %r27;
	or.pred  	%p26, %p24, %p25;
	add.s32 	%r106, %r96, %r8;
	setp.lt.s32 	%p27, %r106, 0;
	setp.ge.s32 	%p28, %r106, %r27;
	or.pred  	%p29, %p27, %p28;
	or.pred  	%p31, %p26, %p29;
	@%p31 bra 	$L__BB1_14;
	mul.wide.s32 	%rd31, %r25, 4;
	add.s64 	%rd32, %rd2, %rd31;
	ld.global.f32 	%f29, [%rd32];
	mul.wide.s32 	%rd33, %r26, 4;
	add.s64 	%rd34, %rd2, %rd33;
	ld.global.f32 	%f30, [%rd34];
	sub.f32 	%f31, %f29, %f30;
	add.f32 	%f32, %f31, %f31;
	ld.global.f32 	%f33, [%rd3];
	mul.f32 	%f34, %f33, %f32;
	add.s64 	%rd35, %rd1, %rd31;
	atom.global.add.f32 	%f35, [%rd35], %f34;
	add.s64 	%rd36, %rd1, %rd33;
	neg.f32 	%f36, %f34;
	atom.global.add.f32 	%f37, [%rd36], %f36;
	bra.uni 	$L__BB1_15;
$L__BB1_14:
	mul.wide.s32 	%rd37, %r25, 4;
	add.s64 	%rd38, %rd1, %rd37;
	add.s64 	%rd39, %rd2, %rd37;
	ld.global.f32 	%f38, [%rd39];
	add.f32 	%f39, %f38, %f38;
	ld.global.f32 	%f40, [%rd3];
	mul.f32 	%f41, %f39, %f40;
	atom.global.add.f32 	%f42, [%rd38], %f41;
$L__BB1_15:
	ret;

}


// ===== COMPILED SASS (sm_100) =====

	.target	sm_100

	.elftype	@"ET_EXEC"


//--------------------- .note.nv.tkinfo           --------------------------
	.section	.note.nv.tkinfo,"",@"SHT_NOTE"
	.sectionflags	@"SHF_NOTE_NV_TKINFO"
	.tkinfo
        /*0018*/ 	.word	0x00000002
        /*0030*/ 	.string	""
        /*0030*/ 	.string	"ptxas"
        /*0030*/ 	.string	"Cuda compilation tools, release 13.0, V13.0.88"
        /*0030*/ 	.string	"Build cuda_13.0.r13.0/compiler.36424714_0"
        /*0030*/ 	.string	"-arch sm_100 -m 64 "



//--------------------- .note.nv.cuinfo           --------------------------
	.section	.note.nv.cuinfo,"",@"SHT_NOTE"
	.sectionflags	@"SHF_NOTE_NV_CUINFO"
        /*0018*/ 	.short	0x0002
        /*001a*/ 	.short	0x0064
        /*001c*/ 	.short	0x0082
	.zero		2


//--------------------- .nv.info                  --------------------------
	.section	.nv.info,"",@"SHT_CUDA_INFO"
	.align	4


	//----- nvinfo : EIATTR_REGCOUNT
	.align		4
        /*0000*/ 	.byte	0x04, 0x2f
        /*0002*/ 	.short	(.L_10 - .L_9)
	.align		4
.L_9:
        /*0004*/ 	.word	index@(_compute_similarity_cuda)
        /*0008*/ 	.word	0x0000001f


	//----- nvinfo : EIATTR_FRAME_SIZE
	.align		4
.L_10:
        /*000c*/ 	.byte	0x04, 0x11
        /*000e*/ 	.short	(.L_12 - .L_11)
	.align		4
.L_11:
        /*0010*/ 	.word	index@(_compute_similarity_cuda)
        /*0014*/ 	.word	0x00000000


	//----- nvinfo : EIATTR_REGCOUNT
	.align		4
.L_12:
        /*0018*/ 	.byte	0x04, 0x2f
        /*001a*/ 	.short	(.L_14 - .L_13)
	.align		4
.L_13:
        /*001c*/ 	.word	index@(_compute_similarity_backward_cuda)
        /*0020*/ 	.word	0x00000020


	//----- nvinfo : EIATTR_FRAME_SIZE
	.align		4
.L_14:
        /*0024*/ 	.byte	0x04, 0x11
        /*0026*/ 	.short	(.L_16 - .L_15)
	.align		4
.L_15:
        /*0028*/ 	.word	index@(_compute_similarity_backward_cuda)
        /*002c*/ 	.word	0x00000000


	//----- nvinfo : EIATTR_MIN_STACK_SIZE
	.align		4
.L_16:
        /*0030*/ 	.byte	0x04, 0x12
        /*0032*/ 	.short	(.L_18 - .L_17)
	.align		4
.L_17:
        /*0034*/ 	.word	index@(_compute_similarity_backward_cuda)
        /*0038*/ 	.word	0x00000000


	//----- nvinfo : EIATTR_MIN_STACK_SIZE
	.align		4
.L_18:
        /*003c*/ 	.byte	0x04, 0x12
        /*003e*/ 	.short	(.L_20 - .L_19)
	.align		4
.L_19:
        /*0040*/ 	.word	index@(_compute_similarity_cuda)
        /*0044*/ 	.word	0x00000000
.L_20:


//--------------------- .nv.compat                --------------------------
	.section	.nv.compat,"",@"SHT_CUDA_COMPAT_INFO"
	.align	4
        /*0000*/ 	.byte	0x02, 0x09, 0x00, 0x00, 0x02, 0x02, 0x01, 0x00, 0x02, 0x05, 0x05, 0x00, 0x03, 0x07, 0x01, 0x01
        /*0010*/ 	.byte	0x02, 0x03, 0x00, 0x00, 0x02, 0x06, 0x01, 0x00, 0x04, 0x0b, 0x08, 0x00, 0x09, 0x00, 0x00, 0x00
        /*0020*/ 	.byte	0x00, 0x00, 0x00, 0x00


//--------------------- .nv.info._compute_similarity_backward_cuda --------------------------
	.section	.nv.info._compute_similarity_backward_cuda,"",@"SHT_CUDA_INFO"
	.sectionflags	@""
	.align	4


	//----- nvinfo : EIATTR_CUDA_API_VERSION
	.align		4
        /*0000*/ 	.byte	0x04, 0x37
        /*0002*/ 	.short	(.L_22 - .L_21)
.L_21:
        /*0004*/ 	.word	0x00000082


	//----- nvinfo : EIATTR_KPARAM_INFO
	.align		4
.L_22:
        /*0008*/ 	.byte	0x04, 0x17
        /*000a*/ 	.short	(.L_24 - .L_23)
.L_23:
        /*000c*/ 	.word	0x00000000
        /*0010*/ 	.short	0x0009
        /*0012*/ 	.short	0x0034
        /*0014*/ 	.byte	0x00, 0xf0, 0x11, 0x00


	//----- nvinfo : EIATTR_KPARAM_INFO
	.align		4
.L_24:
        /*0018*/ 	.byte	0x04, 0x17
        /*001a*/ 	.short	(.L_26 - .L_25)
.L_25:
        /*001c*/ 	.word	0x00000000
        /*0020*/ 	.short	0x0008
        /*0022*/ 	.short	0x0030
        /*0024*/ 	.byte	0x00, 0xf0, 0x11, 0x00


	//----- nvinfo : EIATTR_KPARAM_INFO
	.align		4
.L_26:
        /*0028*/ 	.byte	0x04, 0x17
        /*002a*/ 	.short	(.L_28 - .L_27)
.L_27:
        /*002c*/ 	.word	0x00000000
        /*0030*/ 	.short	0x0007
        /*0032*/ 	.short	0x002c
        /*0034*/ 	.byte	0x00, 0xf0, 0x11, 0x00


	//----- nvinfo : EIATTR_KPARAM_INFO
	.align		4
.L_28:
        /*0038*/ 	.byte	0x04, 0x17
        /*003a*/ 	.short	(.L_30 - .L_29)
.L_29:
        /*003c*/ 	.word	0x00000000
        /*0040*/ 	.short	0x0006
        /*0042*/ 	.short	0x0028
        /*0044*/ 	.byte	0x00, 0xf0, 0x11, 0x00


	//----- nvinfo : EIATTR_KPARAM_INFO
	.align		4
.L_30:
        /*0048*/ 	.byte	0x04, 0x17
        /*004a*/ 	.short	(.L_32 - .L_31)
.L_31:
        /*004c*/ 	.word	0x00000000
        /*0050*/ 	.short	0x0005
        /*0052*/ 	.short	0x0024
        /*0054*/ 	.byte	0x00, 0xf0, 0x11, 0x00


	//----- nvinfo : EIATTR_KPARAM_INFO
	.align		4
.L_32:
        /*0058*/ 	.byte	0x04, 0x17
        /*005a*/ 	.short	(.L_34 - .L_33)
.L_33:
        /*005c*/ 	.word	0x00000000
        /*0060*/ 	.short	0x0004
        /*0062*/ 	.short	0x0020
        /*0064*/ 	.byte	0x00, 0xf0, 0x11, 0x00


	//----- nvinfo : EIATTR_KPARAM_INFO
	.align		4
.L_34:
        /*0068*/ 	.byte	0x04, 0x17
        /*006a*/ 	.short	(.L_36 - .L_35)
.L_35:
        /*006c*/ 	.word	0x00000000
        /*0070*/ 	.short	0x0003
        /*0072*/ 	.short	0x0018
        /*0074*/ 	.byte	0x00, 0xf5, 0x21, 0x00


	//----- nvinfo : EIATTR_KPARAM_INFO
	.align		4
.L_36:
        /*0078*/ 	.byte	0x04, 0x17
        /*007a*/ 	.short	(.L_38 - .L_37)
.L_37:
        /*007c*/ 	.word	0x00000000
        /*0080*/ 	.short	0x0002
        /*0082*/ 	.short	0x0010
        /*0084*/ 	.byte	0x00, 0xf5, 0x21, 0x00


	//----- nvinfo : EIATTR_KPARAM_INFO
	.align		4
.L_38:
        /*0088*/ 	.byte	0x04, 0x17
        /*008a*/ 	.short	(.L_40 - .L_39)
.L_39:
        /*008c*/ 	.word	0x00000000
        /*0090*/ 	.short	0x0001
        /*0092*/ 	.short	0x0008
        /*0094*/ 	.byte	0x00, 0xf5, 0x21, 0x00


	//----- nvinfo : EIATTR_KPARAM_INFO
	.align		4
.L_40:
        /*0098*/ 	.byte	0x04, 0x17
        /*009a*/ 	.short	(.L_42 - .L_41)
.L_41:
        /*009c*/ 	.word	0x00000000
        /*00a0*/ 	.short	0x0000
        /*00a2*/ 	.short	0x0000
        /*00a4*/ 	.byte	0x00, 0xf5, 0x21, 0x00


	//----- nvinfo : EIATTR_SPARSE_MMA_MASK
	.align		4
.L_42:
        /*00a8*/ 	.byte	0x03, 0x50
        /*00aa*/ 	.short	0x0000


	//----- nvinfo : EIATTR_MAXREG_COUNT
	.align		4
        /*00ac*/ 	.byte	0x03, 0x1b
        /*00ae*/ 	.short	0x00ff


	//----- nvinfo : EIATTR_MERCURY_ISA_VERSION
	.align		4
        /*00b0*/ 	.byte	0x03, 0x5f
        /*00b2*/ 	.short	0x0101


	//----- nvinfo : EIATTR_VRC_CTA_INIT_COUNT
	.align		4
        /*00b4*/ 	.byte	0x02, 0x4a
	.zero		1
	.zero		1


	//----- nvinfo : EIATTR_EXIT_INSTR_OFFSETS
	.align		4
        /*00b8*/ 	.byte	0x04, 0x1c
        /*00ba*/ 	.short	(.L_44 - .L_43)


	//   ....[0]....
.L_43:
        /*00bc*/ 	.word	0x00000250


	//   ....[1]....
        /*00c0*/ 	.word	0x000002d0


	//   ....[2]....
        /*00c4*/ 	.word	0x000014a0


	//   ....[3]....
        /*00c8*/ 	.word	0x00001b90


	//   ....[4]....
        /*00cc*/ 	.word	0x00001c30


	//----- nvinfo : EIATTR_CRS_STACK_SIZE
	.align		4
.L_44:
        /*00d0*/ 	.byte	0x04, 0x1e
        /*00d2*/ 	.short	(.L_46 - .L_45)
.L_45:
        /*00d4*/ 	.word	0x00000000


	//----- nvinfo : EIATTR_CBANK_PARAM_SIZE
	.align		4
.L_46:
        /*00d8*/ 	.byte	0x03, 0x19
        /*00da*/ 	.short	0x0038


	//----- nvinfo : EIATTR_PARAM_CBANK
	.align		4
        /*00dc*/ 	.byte	0x04, 0x0a
        /*00de*/ 	.short	(.L_48 - .L_47)
	.align		4
.L_47:
        /*00e0*/ 	.word	index@(.nv.constant0._compute_similarity_backward_cuda)
        /*00e4*/ 	.short	0x0380
        /*00e6*/ 	.short	0x0038


	//----- nvinfo : EIATTR_SW_WAR
	.align		4
.L_48:
        /*00e8*/ 	.byte	0x04, 0x36
        /*00ea*/ 	.short	(.L_50 - .L_49)
.L_49:
        /*00ec*/ 	.word	0x00000008
.L_50:


//--------------------- .nv.info._compute_similarity_cuda --------------------------
	.section	.nv.info._compute_similarity_cuda,"",@"SHT_CUDA_INFO"
	.sectionflags	@""
	.align	4


	//----- nvinfo : EIATTR_CUDA_API_VERSION
	.align		4
        /*0000*/ 	.byte	0x04, 0x37
        /*0002*/ 	.short	(.L_52 - .L_51)
.L_51:
        /*0004*/ 	.word	0x00000082


	//----- nvinfo : EIATTR_KPARAM_INFO
	.align		4
.L_52:
        /*0008*/ 	.byte	0x04, 0x17
        /*000a*/ 	.short	(.L_54 - .L_53)
.L_53:
        /*000c*/ 	.word	0x00000000
        /*0010*/ 	.short	0x0008
        /*0012*/ 	.short	0x002c
        /*0014*/ 	.byte	0x00, 0xf0, 0x11, 0x00


	//----- nvinfo : EIATTR_KPARAM_INFO
	.align		4
.L_54:
        /*0018*/ 	.byte	0x04, 0x17
        /*001a*/ 	.short	(.L_56 - .L_55)
.L_55:
        /*001c*/ 	.word	0x00000000
        /*0020*/ 	.short	0x0007
        /*0022*/ 	.short	0x0028
        /*0024*/ 	.byte	0x00, 0xf0, 0x11, 0x00


	//----- nvinfo : EIATTR_KPARAM_INFO
	.align		4
.L_56:
        /*0028*/ 	.byte	0x04, 0x17
        /*002a*/ 	.short	(.L_58 - .L_57)
.L_57:
        /*002c*/ 	.word	0x00000000
        /*0030*/ 	.short	0x0006
        /*0032*/ 	.short	0x0024
        /*0034*/ 	.byte	0x00, 0xf0, 0x11, 0x00


	//----- nvinfo : EIATTR_KPARAM_INFO
	.align		4
.L_58:
        /*0038*/ 	.byte	0x04, 0x17
        /*003a*/ 	.short	(.L_60 - .L_59)
.L_59:
        /*003c*/ 	.word	0x00000000
        /*0040*/ 	.short	0x0005
        /*0042*/ 	.short	0x0020
        /*0044*/ 	.byte	0x00, 0xf0, 0x11, 0x00


	//----- nvinfo : EIATTR_KPARAM_INFO
	.align		4
.L_60:
        /*0048*/ 	.byte	0x04, 0x17
        /*004a*/ 	.short	(.L_62 - .L_61)
.L_61:
        /*004c*/ 	.word	0x00000000
        /*0050*/ 	.short	0x0004
        /*0052*/ 	.short	0x001c
        /*0054*/ 	.byte	0x00, 0xf0, 0x11, 0x00


	//----- nvinfo : EIATTR_KPARAM_INFO
	.align		4
.L_62:
        /*0058*/ 	.byte	0x04, 0x17
        /*005a*/ 	.short	(.L_64 - .L_63)
.L_63:
        /*005c*/ 	.word	0x00000000
        /*0060*/ 	.short	0x0003
        /*0062*/ 	.short	0x0018
        /*0064*/ 	.byte	0x00, 0xf0, 0x11, 0x00


	//----- nvinfo : EIATTR_KPARAM_INFO
	.align		4
.L_64:
        /*0068*/ 	.byte	0x04, 0x17
        /*006a*/ 	.short	(.L_66 - .L_65)
.L_65:
        /*006c*/ 	.word	0x00000000
        /*0070*/ 	.short	0x0002
        /*0072*/ 	.short	0x0010
        /*0074*/ 	.byte	0x00, 0xf5, 0x21, 0x00


	//----- nvinfo : EIATTR_KPARAM_INFO
	.align		4
.L_66:
        /*0078*/ 	.byte	0x04, 0x17
        /*007a*/ 	.short	(.L_68 - .L_67)
.L_67:
        /*007c*/ 	.word	0x00000000
        /*0080*/ 	.short	0x0001
        /*0082*/ 	.short	0x0008
        /*0084*/ 	.byte	0x00, 0xf5, 0x21, 0x00


	//----- nvinfo : EIATTR_KPARAM_INFO
	.align		4
.L_68:
        /*0088*/ 	.byte	0x04, 0x17
        /*008a*/ 	.short	(.L_70 - .L_69)
.L_69:
        /*008c*/ 	.word	0x00000000
        /*0090*/ 	.short	0x0000
        /*0092*/ 	.short	0x0000
        /*0094*/ 	.byte	0x00, 0xf5, 0x21, 0x00


	//----- nvinfo : EIATTR_SPARSE_MMA_MASK
	.align		4
.L_70:
        /*0098*/ 	.byte	0x03, 0x50
        /*009a*/ 	.short	0x0000


	//----- nvinfo : EIATTR_MAXREG_COUNT
	.align		4
        /*009c*/ 	.byte	0x03, 0x1b
        /*009e*/ 	.short	0x00ff


	//----- nvinfo : EIATTR_MERCURY_ISA_VERSION
	.align		4
        /*00a0*/ 	.byte	0x03, 0x5f
        /*00a2*/ 	.short	0x0101


	//----- nvinfo : EIATTR_VRC_CTA_INIT_COUNT
	.align		4
        /*00a4*/ 	.byte	0x02, 0x4a
	.zero		1
	.zero		1


	//----- nvinfo : EIATTR_EXIT_INSTR_OFFSETS
	.align		4
        /*00a8*/ 	.byte	0x04, 0x1c
        /*00aa*/ 	.short	(.L_72 - .L_71)


	//   ....[0]....
.L_71:
        /*00ac*/ 	.word	0x00000220


	//   ....[1]....
        /*00b0*/ 	.word	0x000003f0


	//   ....[2]....
        /*00b4*/ 	.word	0x00000470


	//   ....[3]....
        /*00b8*/ 	.word	0x00000e20


	//----- nvinfo : EIATTR_CBANK_PARAM_SIZE
	.align		4
.L_72:
        /*00bc*/ 	.byte	0x03, 0x19
        /*00be*/ 	.short	0x0030


	//----- nvinfo : EIATTR_PARAM_CBANK
	.align		4
        /*00c0*/ 	.byte	0x04, 0x0a
        /*00c2*/ 	.short	(.L_74 - .L_73)
	.align		4
.L_73:
        /*00c4*/ 	.word	index@(.nv.constant0._compute_similarity_cuda)
        /*00c8*/ 	.short	0x0380
        /*00ca*/ 	.short	0x0030


	//----- nvinfo : EIATTR_SW_WAR
	.align		4
.L_74:
        /*00cc*/ 	.byte	0x04, 0x36
        /*00ce*/ 	.short	(.L_76 - .L_75)
.L_75:
        /*00d0*/ 	.word	0x00000008
.L_76:


//--------------------- .nv.callgraph             --------------------------
	.section	.nv.callgraph,"",@"SHT_CUDA_CALLGRAPH"
	.align	4
	.sectionentsize	8
	.align		4
        /*0000*/ 	.word	0x00000000
	.align		4
        /*0004*/ 	.word	0xffffffff
	.align		4
        /*0008*/ 	.word	0x00000000
	.align		4
        /*000c*/ 	.word	0xfffffffe
	.align		4
        /*0010*/ 	.word	0x00000000
	.align		4
        /*0014*/ 	.word	0xfffffffd
	.align		4
        /*0018*/ 	.word	0x00000000
	.align		4
        /*001c*/ 	.word	0xfffffffc


//--------------------- .nv.constant4             --------------------------
	.section	.nv.constant4,"a",@progbits
	.align	8
	.align		8
.nv.constant4:
        /*0000*/ 	.dword	precalc_xorwow_matrix
	.align		8
        /*0008*/ 	.dword	precalc_xorwow_offset_matrix
	.align		8
        /*0010*/ 	.dword	mrg32k3aM1
	.align		8
        /*0018*/ 	.dword	mrg32k3aM2
	.align		8
        /*0020*/ 	.dword	mrg32k3aM1SubSeq
	.align		8
        /*0028*/ 	.dword	mrg32k3aM2SubSeq
	.align		8
        /*0030*/ 	.dword	mrg32k3aM1Seq
	.align		8
        /*0038*/ 	.dword	mrg32k3aM2Seq


//--------------------- .nv.constant3             --------------------------
	.section	.nv.constant3,"a",@progbits
	.align	8
.nv.constant3:
	.type		__cr_lgamma_table,@object
	.size		__cr_lgamma_table,(.L_8 - __cr_lgamma_table)
__cr_lgamma_table:
        /*0000*/ 	.byte	0x00, 0x00, 0x00, 0x00, 0x00, 0x00, 0x00, 0x00, 0x00, 0x00, 0x00, 0x00, 0x00, 0x00, 0x00, 0x00
        /*0010*/ 	.byte	0xef, 0x39, 0xfa, 0xfe, 0x42, 0x2e, 0xe6, 0x3f, 0x02, 0x20, 0x2a, 0xfa, 0x0b, 0xab, 0xfc, 0x3f
        /*0020*/ 	.byte	0xf9, 0x2c, 0x92, 0x7c, 0xa7, 0x6c, 0x09, 0x40, 0xc9, 0x79, 0x44, 0x3c, 0x64, 0x26, 0x13, 0x40
        /*0030*/ 	.byte	0xca, 0x01, 0xcf, 0x3a, 0x27, 0x51, 0x1a, 0x40, 0x30, 0xcc, 0x2d, 0xf3, 0xe1, 0x0c, 0x21, 0x40
        /*0040*/ 	.byte	0x0d, 0xb7, 0xfc, 0x82, 0x8e, 0x35, 0x25, 0x40
.L_8:


//--------------------- .text._compute_similarity_backward_cuda --------------------------
	.section	.text._compute_similarity_backward_cuda,"ax",@progbits
	.align	128
        .global         _compute_similarity_backward_cuda
        .type           _compute_similarity_backward_cuda,@function
        .size           _compute_similarity_backward_cuda,(.L_x_16 - _compute_similarity_backward_cuda)
        .other          _compute_similarity_backward_cuda,@"STO_CUDA_ENTRY STV_DEFAULT"
_compute_similarity_backward_cuda:
.text._compute_similarity_backward_cuda:
[----:B------:R-:W-:Y:S01]  /*0000*/  LDC R1, c[0x0][0x37c] ;  /* 0x0000df00ff017b82 */ /* 0x000fe20000000800 */
[----:B------:R-:W0:Y:S01]  /*0010*/  LDCU UR7, c[0x0][0x3a4] ;  /* 0x00007480ff0777ac */ /* 0x000e220008000800 */
[----:B------:R-:W1:Y:S06]  /*0020*/  S2R R5, SR_TID.X ;  /* 0x0000000000057919 */ /* 0x000e6c0000002100 */
[----:B------:R-:W1:Y:S08]  /*0030*/  S2UR UR5, SR_CTAID.X ;  /* 0x00000000000579c3 */ /* 0x000e700000002500 */
[----:B------:R-:W1:Y:S01]  /*0040*/  LDC R10, c[0x0][0x360] ;  /* 0x0000d800ff0a7b82 */ /* 0x000e620000000800 */
[----:B0-----:R-:W-:-:S06]  /*0050*/  UIMAD UR4, UR7, UR7, URZ ;  /* 0x00000007070472a4 */ /* 0x001fcc000f8e02ff */
[----:B------:R-:W-:-:S05]  /*0060*/  IMAD.U32 R4, RZ, RZ, UR4 ;  /* 0x00000004ff047e24 */ /* 0x000fca000f8e00ff */
[-C--:B------:R-:W-:Y:S02]  /*0070*/  IABS R7, R4.reuse ;  /* 0x0000000400077213 */ /* 0x080fe40000000000 */
[----:B------:R-:W-:Y:S02]  /*0080*/  IABS R4, R4 ;  /* 0x0000000400047213 */ /* 0x000fe40000000000 */
[----:B------:R-:W0:Y:S01]  /*0090*/  I2F.RP R0, R7 ;  /* 0x0000000700007306 */ /* 0x000e220000209400 */
[----:B-1----:R-:W-:Y:S01]  /*00a0*/  IMAD R10, R10, UR5, R5 ;  /* 0x000000050a0a7c24 */ /* 0x002fe2000f8e0205 */
[----:B------:R-:W1:Y:S06]  /*00b0*/  LDCU UR5, c[0x0][0x3a0] ;  /* 0x00007400ff0577ac */ /* 0x000e6c0008000800 */
[----:B0-----:R-:W0:Y:S02]  /*00c0*/  MUFU.RCP R0, R0 ;  /* 0x0000000000007308 */ /* 0x001e240000001000 */
[----:B0-----:R-:W-:Y:S01]  /*00d0*/  VIADD R2, R0, 0xffffffe ;  /* 0x0ffffffe00027836 */ /* 0x001fe20000000000 */
[----:B------:R-:W-:-:S05]  /*00e0*/  IABS R0, R10 ;  /* 0x0000000a00007213 */ /* 0x000fca0000000000 */
[----:B------:R0:W2:Y:S02]  /*00f0*/  F2I.FTZ.U32.TRUNC.NTZ R3, R2 ;  /* 0x0000000200037305 */ /* 0x0000a4000021f000 */
[----:B0-----:R-:W-:Y:S01]  /*0100*/  IMAD.MOV.U32 R2, RZ, RZ, RZ ;  /* 0x000000ffff027224 */ /* 0x001fe200078e00ff */
[----:B--2---:R-:W-:-:S05]  /*0110*/  IADD3 R6, PT, PT, RZ, -R3, RZ ;  /* 0x80000003ff067210 */ /* 0x004fca0007ffe0ff */
[----:B------:R-:W-:-:S04]  /*0120*/  IMAD R5, R6, R7, RZ ;  /* 0x0000000706057224 */ /* 0x000fc800078e02ff */
[----:B------:R-:W-:-:S04]  /*0130*/  IMAD.HI.U32 R3, R3, R5, R2 ;  /* 0x0000000503037227 */ /* 0x000fc800078e0002 */
[----:B------:R-:W-:Y:S02]  /*0140*/  IMAD.MOV R2, RZ, RZ, -R4 ;  /* 0x000000ffff027224 */ /* 0x000fe400078e0a04 */
[----:B------:R-:W-:-:S04]  /*0150*/  IMAD.HI.U32 R3, R3, R0, RZ ;  /* 0x0000000003037227 */ /* 0x000fc800078e00ff */
[----:B------:R-:W-:-:S05]  /*0160*/  IMAD R0, R3, R2, R0 ;  /* 0x0000000203007224 */ /* 0x000fca00078e0200 */
[----:B------:R-:W-:-:S13]  /*0170*/  ISETP.GT.U32.AND P1, PT, R7, R0, PT ;  /* 0x000000000700720c */ /* 0x000fda0003f24070 */
[-C--:B------:R-:W-:Y:S01]  /*0180*/  @!P1 IADD3 R0, PT, PT, R0, -R7.reuse, RZ ;  /* 0x8000000700009210 */ /* 0x080fe20007ffe0ff */
[----:B------:R-:W-:Y:S01]  /*0190*/  @!P1 VIADD R3, R3, 0x1 ;  /* 0x0000000103039836 */ /* 0x000fe20000000000 */
[----:B------:R-:W-:Y:S02]  /*01a0*/  ISETP.NE.AND P1, PT, RZ, UR4, PT ;  /* 0x00000004ff007c0c */ /* 0x000fe4000bf25270 */
[----:B------:R-:W-:Y:S02]  /*01b0*/  ISETP.GE.U32.AND P0, PT, R0, R7, PT ;  /* 0x000000070000720c */ /* 0x000fe40003f06070 */
[----:B------:R-:W-:-:S04]  /*01c0*/  LOP3.LUT R0, R10, UR4, RZ, 0x3c, !PT ;  /* 0x000000040a007c12 */ /* 0x000fc8000f8e3cff */
[----:B------:R-:W-:-:S07]  /*01d0*/  ISETP.GE.AND P2, PT, R0, RZ, PT ;  /* 0x000000ff0000720c */ /* 0x000fce0003f46270 */
[----:B------:R-:W-:-:S05]  /*01e0*/  @P0 VIADD R3, R3, 0x1 ;  /* 0x0000000103030836 */ /* 0x000fca0000000000 */
[----:B------:R-:W-:-:S05]  /*01f0*/  MOV R2, R3 ;  /* 0x0000000300027202 */ /* 0x000fca0000000f00 */
[----:B------:R-:W-:Y:S01]  /*0200*/  @!P2 IMAD.MOV R2, RZ, RZ, -R2 ;  /* 0x000000ffff02a224 */ /* 0x000fe200078e0a02 */
[----:B------:R-:W-:-:S04]  /*0210*/  @!P1 LOP3.LUT R2, RZ, UR4, RZ, 0x33, !PT ;  /* 0x00000004ff029c12 */ /* 0x000fc8000f8e33ff */
[----:B-1----:R-:W-:Y:S01]  /*0220*/  ISETP.GE.AND P0, PT, R2, UR5, PT ;  /* 0x0000000502007c0c */ /* 0x002fe2000bf06270 */
[----:B------:R-:W-:-:S04]  /*0230*/  IMAD.MOV R3, RZ, RZ, -R2 ;  /* 0x000000ffff037224 */ /* 0x000fc800078e0a02 */
[----:B------:R-:W-:-:S08]  /*0240*/  IMAD R0, R3, UR4, R10 ;  /* 0x0000000403007c24 */ /* 0x000fd0000f8e020a */
[----:B------:R-:W-:Y:S05]  /*0250*/  @P0 EXIT ;  /* 0x000000000000094d */ /* 0x000fea0003800000 */
[----:B------:R-:W0:Y:S01]  /*0260*/  LDCU UR8, c[0x0][0x3a8] ;  /* 0x00007500ff0877ac */ /* 0x000e220008000800 */
[----:B------:R-:W1:Y:S01]  /*0270*/  LDC.64 R4, c[0x0][0x390] ;  /* 0x0000e400ff047b82 */ /* 0x000e620000000a00 */
[----:B------:R-:W2:Y:S01]  /*0280*/  LDCU UR9, c[0x0][0x3b4] ;  /* 0x00007680ff0977ac */ /* 0x000ea20008000800 */
[----:B0-----:R-:W-:-:S04]  /*0290*/  UIMAD UR16, UR8, UR8, URZ ;  /* 0x00000008081072a4 */ /* 0x001fc8000f8e02ff */
[----:B--2---:R-:W-:-:S04]  /*02a0*/  UIMAD UR12, UR16, UR9, URZ ;  /* 0x00000009100c72a4 */ /* 0x004fc8000f8e02ff */
[----:B------:R-:W-:-:S06]  /*02b0*/  UISETP.GE.AND UP0, UPT, UR12, 0x1, UPT ;  /* 0x000000010c00788c */ /* 0x000fcc000bf06270 */
[----:B------:R-:W-:-:S13]  /*02c0*/  PLOP3.LUT P0, PT, PT, PT, UP0, 0x80, 0x8 ;  /* 0x000000000008781c */ /* 0x000fda0003f0f008 */
[----:B------:R-:W-:Y:S05]  /*02d0*/  @!P0 EXIT ;  /* 0x000000000000894d */ /* 0x000fea0003800000 */
[----:B------:R-:W0:Y:S01]  /*02e0*/  LDCU.64 UR14, c[0x0][0x358] ;  /* 0x00006b00ff0e77ac */ /* 0x000e220008000a00 */
[----:B------:R-:W-:Y:S02]  /*02f0*/  SHF.L.U32 R3, R2, 0x1, RZ ;  /* 0x0000000102037819 */ /* 0x000fe400000006ff */
[----:B------:R-:W-:Y:S01]  /*0300*/  IABS R9, UR7 ;  /* 0x0000000700097c13 */ /* 0x000fe20008000000 */
[----:B------:R-:W2:Y:S02]  /*0310*/  LDCU UR10, c[0x0][0x3b0] ;  /* 0x00007600ff0a77ac */ /* 0x000ea40008000800 */
[----:B-1----:R-:W-:Y:S01]  /*0320*/  IMAD.WIDE R4, R3, 0x4, R4 ;  /* 0x0000000403047825 */ /* 0x002fe200078e0204 */
[----:B------:R-:W2:Y:S04]  /*0330*/  LDCU UR11, c[0x0][0x3ac] ;  /* 0x00007580ff0b77ac */ /* 0x000ea80008000800 */
[----:B0-----:R-:W3:Y:S04]  /*0340*/  LDG.E R2, desc[UR14][R4.64] ;  /* 0x0000000e04027981 */ /* 0x001ee8000c1e1900 */
[----:B------:R0:W4:Y:S01]  /*0350*/  LDG.E R3, desc[UR14][R4.64+0x4] ;  /* 0x0000040e04037981 */ /* 0x000122000c1e1900 */
[----:B------:R-:W1:Y:S01]  /*0360*/  I2F.RP R8, R9 ;  /* 0x0000000900087306 */ /* 0x000e620000209400 */
[----:B------:R-:W-:-:S02]  /*0370*/  UIADD3 UR4, UPT, UPT, UR7, -0x1, URZ ;  /* 0xffffffff07047890 */ /* 0x000fc4000fffe0ff */
[----:B------:R-:W-:Y:S02]  /*0380*/  UISETP.NE.AND UP0, UPT, UR12, 0x1, UPT ;  /* 0x000000010c00788c */ /* 0x000fe4000bf05270 */
[----:B------:R-:W-:Y:S02]  /*0390*/  ULEA.HI UR4, UR4, UR4, URZ, 0x1 ;  /* 0x0000000404047291 */ /* 0x000fe4000f8f08ff */
[----:B------:R-:W-:Y:S01]  /*03a0*/  UIADD3 UR5, UPT, UPT, UR8, -0x1, URZ ;  /* 0xffffffff08057890 */ /* 0x000fe2000fffe0ff */
[----:B0-----:R-:W-:Y:S01]  /*03b0*/  IABS R4, R0 ;  /* 0x0000000000047213 */ /* 0x001fe20000000000 */
[----:B------:R-:W-:Y:S02]  /*03c0*/  USHF.R.S32.HI UR4, URZ, 0x1, UR4 ;  /* 0x00000001ff047899 */ /* 0x000fe40008011404 */
[----:B------:R-:W-:Y:S02]  /*03d0*/  ULEA.HI UR6, UR5, UR5, URZ, 0x1 ;  /* 0x0000000505067291 */ /* 0x000fe4000f8f08ff */
[----:B--2---:R-:W-:Y:S01]  /*03e0*/  UIMAD UR5, UR10, UR11, URZ ;  /* 0x0000000b0a0572a4 */ /* 0x004fe2000f8e02ff */
[----:B-1----:R-:W0:Y:S01]  /*03f0*/  MUFU.RCP R8, R8 ;  /* 0x0000000800087308 */ /* 0x002e220000001000 */
[----:B------:R-:W-:Y:S01]  /*0400*/  USHF.R.S32.HI UR6, URZ, 0x1, UR6 ;  /* 0x00000001ff067899 */ /* 0x000fe20008011406 */
[----:B0-----:R-:W-:-:S06]  /*0410*/  VIADD R6, R8, 0xffffffe ;  /* 0x0ffffffe08067836 */ /* 0x001fcc0000000000 */
[----:B------:R0:W1:Y:S02]  /*0420*/  F2I.FTZ.U32.TRUNC.NTZ R7, R6 ;  /* 0x0000000600077305 */ /* 0x000064000021f000 */
[----:B0-----:R-:W-:Y:S02]  /*0430*/  HFMA2 R6, -RZ, RZ, 0, 0 ;  /* 0x00000000ff067431 */ /* 0x001fe400000001ff */
[----:B-1----:R-:W-:-:S04]  /*0440*/  IMAD.MOV R12, RZ, RZ, -R7 ;  /* 0x000000ffff0c7224 */ /* 0x002fc800078e0a07 */
[----:B------:R-:W-:-:S04]  /*0450*/  IMAD R11, R12, R9, RZ ;  /* 0x000000090c0b7224 */ /* 0x000fc800078e02ff */
[----:B------:R-:W-:-:S06]  /*0460*/  IMAD.HI.U32 R7, R7, R11, R6 ;  /* 0x0000000b07077227 */ /* 0x000fcc00078e0006 */
[----:B------:R-:W-:-:S04]  /*0470*/  IMAD.HI.U32 R5, R7, R4, RZ ;  /* 0x0000000407057227 */ /* 0x000fc800078e00ff */
[----:B------:R-:W-:-:S04]  /*0480*/  IMAD.MOV R7, RZ, RZ, -R5 ;  /* 0x000000ffff077224 */ /* 0x000fc800078e0a05 */
[C---:B------:R-:W-:Y:S02]  /*0490*/  IMAD R4, R9.reuse, R7, R4 ;  /* 0x0000000709047224 */ /* 0x040fe400078e0204 */
[----:B------:R-:W0:Y:S03]  /*04a0*/  LDC.64 R6, c[0x0][0x388] ;  /* 0x0000e200ff067b82 */ /* 0x000e260000000a00 */
[----:B------:R-:W-:-:S13]  /*04b0*/  ISETP.GT.U32.AND P1, PT, R9, R4, PT ;  /* 0x000000040900720c */ /* 0x000fda0003f24070 */
[----:B------:R-:W-:Y:S01]  /*04c0*/  @!P1 IMAD.IADD R4, R4, 0x1, -R9 ;  /* 0x0000000104049824 */ /* 0x000fe200078e0a09 */
[----:B------:R-:W-:Y:S02]  /*04d0*/  @!P1 IADD3 R5, PT, PT, R5, 0x1, RZ ;  /* 0x0000000105059810 */ /* 0x000fe40007ffe0ff */
[----:B------:R-:W-:Y:S02]  /*04e0*/  ISETP.NE.AND P1, PT, RZ, UR7, PT ;  /* 0x00000007ff007c0c */ /* 0x000fe4000bf25270 */
[----:B------:R-:W-:Y:S02]  /*04f0*/  ISETP.GE.U32.AND P0, PT, R4, R9, PT ;  /* 0x000000090400720c */ /* 0x000fe40003f06070 */
[----:B------:R-:W-:Y:S01]  /*0500*/  LOP3.LUT R4, R0, UR7, RZ, 0x3c, !PT ;  /* 0x0000000700047c12 */ /* 0x000fe2000f8e3cff */
[----:B0-----:R-:W-:-:S03]  /*0510*/  IMAD.WIDE R10, R10, 0x4, R6 ;  /* 0x000000040a0a7825 */ /* 0x001fc600078e0206 */
[----:B------:R-:W-:-:S07]  /*0520*/  ISETP.GE.AND P2, PT, R4, RZ, PT ;  /* 0x000000ff0400720c */ /* 0x000fce0003f46270 */
[----:B------:R-:W-:-:S06]  /*0530*/  @P0 VIADD R5, R5, 0x1 ;  /* 0x0000000105050836 */ /* 0x000fcc0000000000 */
[----:B------:R-:W-:Y:S01]  /*0540*/  @!P2 IMAD.MOV R5, RZ, RZ, -R5 ;  /* 0x000000ffff05a224 */ /* 0x000fe200078e0a05 */
[----:B------:R-:W-:-:S04]  /*0550*/  @!P1 LOP3.LUT R5, RZ, UR7, RZ, 0x33, !PT ;  /* 0x00000007ff059c12 */ /* 0x000fc8000f8e33ff */
[----:B------:R-:W-:-:S05]  /*0560*/  IADD3 R9, PT, PT, -R5, RZ, RZ ;  /* 0x000000ff05097210 */ /* 0x000fca0007ffe1ff */
[----:B------:R-:W-:Y:S01]  /*0570*/  IMAD R4, R9, UR7, R0 ;  /* 0x0000000709047c24 */ /* 0x000fe2000f8e0200 */
[----:B---3--:R-:W-:-:S04]  /*0580*/  IADD3 R6, PT, PT, R5, -UR4, R2 ;  /* 0x8000000405067c10 */ /* 0x008fc8000fffe002 */
[----:B----4-:R-:W-:Y:S01]  /*0590*/  IADD3 R7, PT, PT, R4, -UR4, R3 ;  /* 0x8000000404077c10 */ /* 0x010fe2000fffe003 */
[----:B------:R-:W-:Y:S01]  /*05a0*/  UMOV UR4, URZ ;  /* 0x000000ff00047c82 */ /* 0x000fe20008000000 */
[----:B------:R-:W-:Y:S05]  /*05b0*/  BRA.U !UP0, `(.L_x_0) ;  /* 0x0000000d08ac7547 */ /* 0x000fea000b800000 */
[----:B------:R-:W-:Y:S01]  /*05c0*/  IABS R18, UR9 ;  /* 0x0000000900127c13 */ /* 0x000fe20008000000 */
[----:B------:R-:W-:Y:S01]  /*05d0*/  ULOP3.LUT UR4, UR12, 0x7ffffffe, URZ, 0xc0, !UPT ;  /* 0x7ffffffe0c047892 */ /* 0x000fe2000f8ec0ff */
[----:B------:R-:W0:Y:S02]  /*05e0*/  LDCU.64 UR18, c[0x0][0x398] ;  /* 0x00007300ff1277ac */ /* 0x000e240008000a00 */
[----:B------:R-:W1:Y:S01]  /*05f0*/  I2F.RP R12, R18 ;  /* 0x00000012000c7306 */ /* 0x000e620000209400 */
[----:B------:R-:W2:Y:S01]  /*0600*/  LDCU.64 UR20, c[0x0][0x380] ;  /* 0x00007000ff1477ac */ /* 0x000ea20008000a00 */
[----:B------:R-:W3:Y:S01]  /*0610*/  LDCU UR9, c[0x0][0x3b4] ;  /* 0x00007680ff0977ac */ /* 0x000ee20008000800 */
[----:B------:R-:W4:Y:S05]  /*0620*/  LDCU UR8, c[0x0][0x3a8] ;  /* 0x00007500ff0877ac */ /* 0x000f2a0008000800 */
[----:B-1----:R-:W1:Y:S01]  /*0630*/  MUFU.RCP R12, R12 ;  /* 0x0000000c000c7308 */ /* 0x002e620000001000 */
[----:B------:R-:W0:Y:S01]  /*0640*/  LDCU UR10, c[0x0][0x3b0] ;  /* 0x00007600ff0a77ac */ /* 0x000e220008000800 */
[----:B------:R-:W0:Y:S01]  /*0650*/  LDCU UR7, c[0x0][0x3a4] ;  /* 0x00007480ff0777ac */ /* 0x000e220008000800 */
[----:B------:R-:W-:Y:S01]  /*0660*/  UIADD3 UR11, UPT, UPT, -UR4, URZ, URZ ;  /* 0x000000ff040b7290 */ /* 0x000fe2000fffe1ff */
[----:B-1----:R-:W-:-:S04]  /*0670*/  VIADD R8, R12, 0xffffffe ;  /* 0x0ffffffe0c087836 */ /* 0x002fc80000000000 */
[----:B------:R1:W5:Y:S02]  /*0680*/  F2I.FTZ.U32.TRUNC.NTZ R9, R8 ;  /* 0x0000000800097305 */ /* 0x000364000021f000 */
[----:B-1----:R-:W-:Y:S01]  /*0690*/  IMAD.MOV.U32 R8, RZ, RZ, RZ ;  /* 0x000000ffff087224 */ /* 0x002fe200078e00ff */
[----:B-----5:R-:W-:-:S05]  /*06a0*/  IADD3 R19, PT, PT, RZ, -R9, RZ ;  /* 0x80000009ff137210 */ /* 0x020fca0007ffe0ff */
[----:B------:R-:W-:-:S04]  /*06b0*/  IMAD R19, R19, R18, RZ ;  /* 0x0000001213137224 */ /* 0x000fc800078e02ff */
[----:B------:R-:W-:Y:S01]  /*06c0*/  IMAD.HI.U32 R19, R9, R19, R8 ;  /* 0x0000001309137227 */ /* 0x000fe200078e0008 */
[----:B0-234-:R-:W-:-:S07]  /*06d0*/  MOV R8, R0 ;  /* 0x0000000000087202 */ /* 0x01dfce0000000f00 */
.L_x_7:
[----:B------:R-:W-:Y:S01]  /*06e0*/  IABS R12, UR16 ;  /* 0x00000010000c7c13 */ /* 0x000fe20008000000 */
[----:B------:R-:W-:Y:S01]  /*06f0*/  UIADD3 UR11, UPT, UPT, UR11, 0x2, URZ ;  /* 0x000000020b0b7890 */ /* 0x000fe2000fffe0ff */
[----:B------:R-:W-:Y:S01]  /*0700*/  IABS R16, R8 ;  /* 0x0000000800107213 */ /* 0x000fe20000000000 */
[----:B------:R-:W-:Y:S01]  /*0710*/  BSSY.RECONVERGENT B0, `(.L_x_1) ;  /* 0x0000072000007945 */ /* 0x000fe20003800200 */
[----:B01----:R-:W0:Y:S01]  /*0720*/  I2F.RP R14, R12 ;  /* 0x0000000c000e7306 */ /* 0x003e220000209400 */
[----:B------:R-:W-:Y:S01]  /*0730*/  IABS R9, UR9 ;  /* 0x0000000900097c13 */ /* 0x000fe20008000000 */
[----:B------:R-:W-:Y:S01]  /*0740*/  UISETP.NE.AND UP0, UPT, UR11, URZ, UPT ;  /* 0x000000ff0b00728c */ /* 0x000fe2000bf05270 */
[----:B------:R-:W-:Y:S01]  /*0750*/  IMAD.HI.U32 R19, R19, R16, RZ ;  /* 0x0000001013137227 */ /* 0x000fe200078e00ff */
[----:B------:R-:W-:Y:S02]  /*0760*/  ISETP.NE.AND P2, PT, RZ, UR9, PT ;  /* 0x00000009ff007c0c */ /* 0x000fe4000bf45270 */
[----:B------:R-:W-:Y:S01]  /*0770*/  LOP3.LUT R20, RZ, UR9, RZ, 0x33, !PT ;  /* 0x00000009ff147c12 */ /* 0x000fe2000f8e33ff */
[----:B------:R-:W-:Y:S01]  /*0780*/  IMAD.MOV R13, RZ, RZ, -R19 ;  /* 0x000000ffff0d7224 */ /* 0x000fe200078e0a13 */
[----:B------:R-:W-:-:S02]  /*0790*/  IABS R21, UR8 ;  /* 0x0000000800157c13 */ /* 0x000fc40008000000 */
[----:B------:R-:W-:Y:S01]  /*07a0*/  IABS R17, UR16 ;  /* 0x0000001000117c13 */ /* 0x000fe20008000000 */
[----:B------:R-:W-:Y:S01]  /*07b0*/  IMAD R13, R9, R13, R16 ;  /* 0x0000000d090d7224 */ /* 0x000fe200078e0210 */
[----:B------:R-:W-:Y:S01]  /*07c0*/  ISETP.NE.AND P4, PT, RZ, UR8, PT ;  /* 0x00000008ff007c0c */ /* 0x000fe2000bf85270 */
[----:B------:R-:W1:Y:S01]  /*07d0*/  I2F.RP R16, R21 ;  /* 0x0000001500107306 */ /* 0x000e620000209400 */
[----:B------:R-:W-:Y:S02]  /*07e0*/  LOP3.LUT R26, RZ, UR8, RZ, 0x33, !PT ;  /* 0x00000008ff1a7c12 */ /* 0x000fe4000f8e33ff */
[----:B------:R-:W-:-:S05]  /*07f0*/  ISETP.GT.U32.AND P1, PT, R18, R13, PT ;  /* 0x0000000d1200720c */ /* 0x000fca0003f24070 */
[----:B0-----:R-:W0:Y:S08]  /*0800*/  MUFU.RCP R14, R14 ;  /* 0x0000000e000e7308 */ /* 0x001e300000001000 */
[----:B------:R-:W-:Y:S01]  /*0810*/  @!P1 IADD3 R13, PT, PT, R13, -R9, RZ ;  /* 0x800000090d0d9210 */ /* 0x000fe20007ffe0ff */
[----:B-1----:R-:W-:Y:S01]  /*0820*/  MUFU.RCP R16, R16 ;  /* 0x0000001000107308 */ /* 0x002fe20000001000 */
[----:B------:R-:W-:-:S02]  /*0830*/  @!P1 IADD3 R19, PT, PT, R19, 0x1, RZ ;  /* 0x0000000113139810 */ /* 0x000fc40007ffe0ff */
[----:B------:R-:W-:Y:S01]  /*0840*/  ISETP.GE.U32.AND P0, PT, R13, R18, PT ;  /* 0x000000120d00720c */ /* 0x000fe20003f06070 */
[----:B------:R-:W-:Y:S01]  /*0850*/  IMAD.MOV R18, RZ, RZ, -R17 ;  /* 0x000000ffff127224 */ /* 0x000fe200078e0a11 */
[----:B------:R-:W-:Y:S01]  /*0860*/  LOP3.LUT R13, R8, UR9, RZ, 0x3c, !PT ;  /* 0x00000009080d7c12 */ /* 0x000fe2000f8e3cff */
[----:B0-----:R-:W-:-:S03]  /*0870*/  VIADD R24, R14, 0xffffffe ;  /* 0x0ffffffe0e187836 */ /* 0x001fc60000000000 */
[----:B------:R-:W-:Y:S01]  /*0880*/  ISETP.GE.AND P3, PT, R13, RZ, PT ;  /* 0x000000ff0d00720c */ /* 0x000fe20003f66270 */
[----:B------:R0:W1:Y:S06]  /*0890*/  F2I.FTZ.U32.TRUNC.NTZ R25, R24 ;  /* 0x0000001800197305 */ /* 0x00006c000021f000 */
[----:B------:R-:W-:Y:S02]  /*08a0*/  @P0 VIADD R19, R19, 0x1 ;  /* 0x0000000113130836 */ /* 0x000fe40000000000 */
[----:B0-----:R-:W-:-:S04]  /*08b0*/  HFMA2 R24, -RZ, RZ, 0, 0 ;  /* 0x00000000ff187431 */ /* 0x001fc800000001ff */
[----:B------:R-:W-:Y:S01]  /*08c0*/  @!P3 IMAD.MOV R19, RZ, RZ, -R19 ;  /* 0x000000ffff13b224 */ /* 0x000fe200078e0a13 */
[----:B------:R-:W-:Y:S02]  /*08d0*/  ISETP.NE.AND P3, PT, RZ, UR16, PT ;  /* 0x00000010ff007c0c */ /* 0x000fe4000bf65270 */
[----:B-1----:R-:W-:Y:S02]  /*08e0*/  IADD3 R13, PT, PT, RZ, -R25, RZ ;  /* 0x80000019ff0d7210 */ /* 0x002fe40007ffe0ff */
[----:B------:R-:W-:-:S03]  /*08f0*/  SEL R14, R20, R19, !P2 ;  /* 0x00000013140e7207 */ /* 0x000fc60005000000 */
[----:B------:R-:W-:Y:S01]  /*0900*/  IMAD R13, R13, R12, RZ ;  /* 0x0000000c0d0d7224 */ /* 0x000fe200078e02ff */
[----:B------:R-:W-:Y:S02]  /*0910*/  IABS R15, R14 ;  /* 0x0000000e000f7213 */ /* 0x000fe40000000000 */
[C---:B------:R-:W-:Y:S01]  /*0920*/  ISETP.GE.AND P1, PT, R14.reuse, RZ, PT ;  /* 0x000000ff0e00720c */ /* 0x040fe20003f26270 */
[----:B------:R-:W-:Y:S01]  /*0930*/  IMAD.HI.U32 R24, R25, R13, R24 ;  /* 0x0000000d19187227 */ /* 0x000fe200078e0018 */
[----:B------:R-:W-:-:S05]  /*0940*/  IADD3 R17, PT, PT, -R14, RZ, RZ ;  /* 0x000000ff0e117210 */ /* 0x000fca0007ffe1ff */
[----:B------:R-:W-:-:S04]  /*0950*/  IMAD.HI.U32 R13, R24, R15, RZ ;  /* 0x0000000f180d7227 */ /* 0x000fc800078e00ff */
[----:B------:R-:W-:Y:S02]  /*0960*/  IMAD R15, R13, R18, R15 ;  /* 0x000000120d0f7224 */ /* 0x000fe400078e020f */
[----:B------:R-:W-:Y:S02]  /*0970*/  VIADD R13, R16, 0xffffffe ;  /* 0x0ffffffe100d7836 */ /* 0x000fe40000000000 */
[----:B------:R-:W-:Y:S01]  /*0980*/  IMAD R14, R17, UR9, R8 ;  /* 0x00000009110e7c24 */ /* 0x000fe2000f8e0208 */
[----:B------:R-:W-:-:S03]  /*0990*/  ISETP.GT.U32.AND P0, PT, R12, R15, PT ;  /* 0x0000000f0c00720c */ /* 0x000fc60003f04070 */
[----:B------:R-:W0:Y:S10]  /*09a0*/  F2I.FTZ.U32.TRUNC.NTZ R13, R13 ;  /* 0x0000000d000d7305 */ /* 0x000e34000021f000 */
[----:B------:R-:W-:-:S04]  /*09b0*/  @!P0 IADD3 R15, PT, PT, R15, -R12, RZ ;  /* 0x8000000c0f0f8210 */ /* 0x000fc80007ffe0ff */
[----:B------:R-:W-:Y:S01]  /*09c0*/  ISETP.GT.U32.AND P0, PT, R12, R15, PT ;  /* 0x0000000f0c00720c */ /* 0x000fe20003f04070 */
[----:B0-----:R-:W-:-:S04]  /*09d0*/  IMAD.MOV R16, RZ, RZ, -R13 ;  /* 0x000000ffff107224 */ /* 0x001fc800078e0a0d */
[----:B------:R-:W-:-:S08]  /*09e0*/  IMAD R25, R16, R21, RZ ;  /* 0x0000001510197224 */ /* 0x000fd000078e02ff */
[----:B------:R-:W-:Y:S02]  /*09f0*/  @!P0 IADD3 R15, PT, PT, R15, -R12, RZ ;  /* 0x8000000c0f0f8210 */ /* 0x000fe40007ffe0ff */
[----:B------:R-:W-:Y:S02]  /*0a00*/  LOP3.LUT R12, RZ, UR16, RZ, 0x33, !PT ;  /* 0x00000010ff0c7c12 */ /* 0x000fe4000f8e33ff */
[----:B------:R-:W-:-:S04]  /*0a10*/  @!P1 IADD3 R15, PT, PT, -R15, RZ, RZ ;  /* 0x000000ff0f0f9210 */ /* 0x000fc80007ffe1ff */
[----:B------:R-:W-:Y:S01]  /*0a20*/  SEL R15, R12, R15, !P3 ;  /* 0x0000000f0c0f7207 */ /* 0x000fe20005800000 */
[----:B------:R-:W-:-:S03]  /*0a30*/  IMAD.MOV.U32 R12, RZ, RZ, RZ ;  /* 0x000000ffff0c7224 */ /* 0x000fc600078e00ff */
[----:B------:R-:W-:Y:S01]  /*0a40*/  IABS R16, R15 ;  /* 0x0000000f00107213 */ /* 0x000fe20000000000 */
[----:B------:R-:W-:-:S06]  /*0a50*/  IMAD.HI.U32 R25, R13, R25, R12 ;  /* 0x000000190d197227 */ /* 0x000fcc00078e000c */
[----:B------:R-:W-:-:S05]  /*0a60*/  IMAD.HI.U32 R12, R25, R16, RZ ;  /* 0x00000010190c7227 */ /* 0x000fca00078e00ff */
[----:B------:R-:W-:-:S05]  /*0a70*/  IADD3 R13, PT, PT, -R12, RZ, RZ ;  /* 0x000000ff0c0d7210 */ /* 0x000fca0007ffe1ff */
[----:B------:R-:W-:Y:S01]  /*0a80*/  IMAD R16, R21, R13, R16 ;  /* 0x0000000d15107224 */ /* 0x000fe200078e0210 */
[----:B------:R-:W-:-:S04]  /*0a90*/  LOP3.LUT R13, R15, UR8, RZ, 0x3c, !PT ;  /* 0x000000080f0d7c12 */ /* 0x000fc8000f8e3cff */
[----:B------:R-:W-:Y:S02]  /*0aa0*/  ISETP.GT.U32.AND P1, PT, R21, R16, PT ;  /* 0x000000101500720c */ /* 0x000fe40003f24070 */
[----:B------:R-:W-:-:S11]  /*0ab0*/  ISETP.GE.AND P5, PT, R13, RZ, PT ;  /* 0x000000ff0d00720c */ /* 0x000fd60003fa6270 */
[----:B------:R-:W-:Y:S01]  /*0ac0*/  @!P1 IMAD.IADD R16, R16, 0x1, -R21 ;  /* 0x0000000110109824 */ /* 0x000fe200078e0a15 */
[----:B------:R-:W-:-:S04]  /*0ad0*/  @!P1 IADD3 R12, PT, PT, R12, 0x1, RZ ;  /* 0x000000010c0c9810 */ /* 0x000fc80007ffe0ff */
[----:B------:R-:W-:-:S13]  /*0ae0*/  ISETP.GE.U32.AND P0, PT, R16, R21, PT ;  /* 0x000000151000720c */ /* 0x000fda0003f06070 */
[----:B------:R-:W-:-:S05]  /*0af0*/  @P0 VIADD R12, R12, 0x1 ;  /* 0x000000010c0c0836 */ /* 0x000fca0000000000 */
[----:B------:R-:W-:-:S04]  /*0b00*/  @!P5 IADD3 R12, PT, PT, -R12, RZ, RZ ;  /* 0x000000ff0c0cd210 */ /* 0x000fc80007ffe1ff */
[----:B------:R-:W-:-:S05]  /*0b10*/  SEL R12, R26, R12, !P4 ;  /* 0x0000000c1a0c7207 */ /* 0x000fca0006000000 */
[----:B------:R-:W-:Y:S02]  /*0b20*/  IMAD.MOV R16, RZ, RZ, -R12 ;  /* 0x000000ffff107224 */ /* 0x000fe400078e0a0c */
[----:B------:R-:W-:Y:S02]  /*0b30*/  VIADD R13, R12, -UR6 ;  /* 0x800000060c0d7c36 */ /* 0x000fe40008000000 */
[----:B------:R-:W-:Y:S02]  /*0b40*/  IMAD R15, R16, UR8, R15 ;  /* 0x00000008100f7c24 */ /* 0x000fe4000f8e020f */
[----:B------:R-:W-:Y:S01]  /*0b50*/  IMAD.IADD R16, R5, 0x1, R13 ;  /* 0x0000000105107824 */ /* 0x000fe200078e020d */
[----:B------:R-:W-:Y:S01]  /*0b60*/  IADD3 R19, PT, PT, R6, R13, RZ ;  /* 0x0000000d06137210 */ /* 0x000fe20007ffe0ff */
[C---:B------:R-:W-:Y:S01]  /*0b70*/  IMAD R12, R14.reuse, UR5, R3 ;  /* 0x000000050e0c7c24 */ /* 0x040fe2000f8e0203 */
[----:B------:R-:W-:Y:S01]  /*0b80*/  IADD3 R15, PT, PT, R15, -UR6, RZ ;  /* 0x800000060f0f7c10 */ /* 0x000fe2000fffe0ff */
[----:B------:R-:W-:Y:S01]  /*0b90*/  IMAD R14, R14, UR5, R7 ;  /* 0x000000050e0e7c24 */ /* 0x000fe2000f8e0207 */
[----:B------:R-:W-:-:S02]  /*0ba0*/  ISETP.GE.AND P0, PT, R16, UR7, PT ;  /* 0x0000000710007c0c */ /* 0x000fc4000bf06270 */
[----:B------:R-:W-:Y:S01]  /*0bb0*/  IADD3 R17, PT, PT, R4, R15, RZ ;  /* 0x0000000f04117210 */ /* 0x000fe20007ffe0ff */
[----:B------:R-:W-:Y:S01]  /*0bc0*/  IMAD.IADD R12, R15, 0x1, R12 ;  /* 0x000000010f0c7824 */ /* 0x000fe200078e020c */
[----:B------:R-:W-:Y:S02]  /*0bd0*/  ISETP.LT.OR P0, PT, R16, RZ, P0 ;  /* 0x000000ff1000720c */ /* 0x000fe40000701670 */
[----:B------:R-:W-:Y:S02]  /*0be0*/  ISETP.GE.AND P1, PT, R17, UR7, PT ;  /* 0x0000000711007c0c */ /* 0x000fe4000bf26270 */
[----:B------:R-:W-:Y:S02]  /*0bf0*/  IADD3 R14, PT, PT, R15, R14, RZ ;  /* 0x0000000e0f0e7210 */ /* 0x000fe40007ffe0ff */
[----:B------:R-:W-:Y:S01]  /*0c00*/  ISETP.LT.OR P1, PT, R17, RZ, P1 ;  /* 0x000000ff1100720c */ /* 0x000fe20000f21670 */
[----:B------:R-:W-:Y:S02]  /*0c10*/  IMAD.IADD R17, R2, 0x1, R13 ;  /* 0x0000000102117824 */ /* 0x000fe400078e020d */
[----:B------:R-:W-:Y:S01]  /*0c20*/  IMAD R19, R19, UR10, R14 ;  /* 0x0000000a13137c24 */ /* 0x000fe2000f8e020e */
[----:B------:R-:W-:Y:S01]  /*0c30*/  PLOP3.LUT P0, PT, P0, P1, PT, 0xf8, 0x8f ;  /* 0x00000000008f781c */ /* 0x000fe20000703f70 */
[----:B------:R-:W-:-:S12]  /*0c40*/  IMAD R17, R17, UR10, R12 ;  /* 0x0000000a11117c24 */ /* 0x000fd8000f8e020c */
[----:B------:R-:W-:Y:S05]  /*0c50*/  @!P0 BRA `(.L_x_2) ;  /* 0x0000000000308947 */ /* 0x000fea0003800000 */
[----:B------:R-:W-:Y:S01]  /*0c60*/  MOV R13, UR21 ;  /* 0x00000015000d7c02 */ /* 0x000fe20008000f00 */
[----:B------:R-:W-:Y:S01]  /*0c70*/  IMAD.U32 R12, RZ, RZ, UR20 ;  /* 0x00000014ff0c7e24 */ /* 0x000fe2000f8e00ff */
[----:B------:R-:W2:Y:S03]  /*0c80*/  LDG.E R23, desc[UR14][R10.64] ;  /* 0x0000000e0a177981 */ /* 0x000ea6000c1e1900 */
[----:B------:R-:W-:-:S06]  /*0c90*/  IMAD.WIDE R18, R17, 0x4, R12 ;  /* 0x0000000411127825 */ /* 0x000fcc00078e020c */
[----:B------:R-:W3:Y:S01]  /*0ca0*/  LDG.E R18, desc[UR14][R18.64] ;  /* 0x0000000e12127981 */ /* 0x000ee2000c1e1900 */
[----:B------:R-:W-:Y:S01]  /*0cb0*/  MOV R15, UR19 ;  /* 0x00000013000f7c02 */ /* 0x000fe20008000f00 */
[----:B------:R-:W-:-:S04]  /*0cc0*/  IMAD.U32 R14, RZ, RZ, UR18 ;  /* 0x00000012ff0e7e24 */ /* 0x000fc8000f8e00ff */
[----:B------:R-:W-:-:S04]  /*0cd0*/  IMAD.WIDE R16, R17, 0x4, R14 ;  /* 0x0000000411107825 */ /* 0x000fc800078e020e */
[----:B---3--:R-:W-:-:S04]  /*0ce0*/  FADD R22, R18, R18 ;  /* 0x0000001212167221 */ /* 0x008fc80000000000 */
[----:B--2---:R-:W-:-:S05]  /*0cf0*/  FMUL R23, R22, R23 ;  /* 0x0000001716177220 */ /* 0x004fca0000400000 */
[----:B------:R1:W-:Y:S01]  /*0d00*/  REDG.E.ADD.F32.FTZ.RN.STRONG.GPU desc[UR14][R16.64], R23 ;  /* 0x00000017100079a6 */ /* 0x0003e2000c12f30e */
[----:B------:R-:W-:Y:S05]  /*0d10*/  BRA `(.L_x_3) ;  /* 0x0000000000447947 */ /* 0x000fea0003800000 */
.L_x_2:
[----:B------:R-:W-:Y:S01]  /*0d20*/  MOV R13, UR21 ;  /* 0x00000015000d7c02 */ /* 0x000fe20008000f00 */
[----:B------:R-:W-:Y:S01]  /*0d30*/  IMAD.U32 R12, RZ, RZ, UR20 ;  /* 0x00000014ff0c7e24 */ /* 0x000fe2000f8e00ff */
[----:B------:R-:W2:Y:S03]  /*0d40*/  LDG.E R27, desc[UR14][R10.64] ;  /* 0x0000000e0a1b7981 */ /* 0x000ea6000c1e1900 */
[----:B------:R-:W-:-:S04]  /*0d50*/  IMAD.WIDE R22, R17, 0x4, R12 ;  /* 0x0000000411167825 */ /* 0x000fc800078e020c */
[----:B------:R-:W-:Y:S02]  /*0d60*/  IMAD.WIDE R28, R19, 0x4, R12 ;  /* 0x00000004131c7825 */ /* 0x000fe400078e020c */
[----:B------:R-:W3:Y:S04]  /*0d70*/  LDG.E R22, desc[UR14][R22.64] ;  /* 0x0000000e16167981 */ /* 0x000ee8000c1e1900 */
[----:B------:R-:W3:Y:S01]  /*0d80*/  LDG.E R29, desc[UR14][R28.64] ;  /* 0x0000000e1c1d7981 */ /* 0x000ee2000c1e1900 */
[----:B------:R-:W-:Y:S01]  /*0d90*/  MOV R15, UR19 ;  /* 0x00000013000f7c02 */ /* 0x000fe20008000f00 */
[----:B---3--:R-:W-:-:S04]  /*0da0*/  FADD R14, R22, -R29 ;  /* 0x8000001d160e7221 */ /* 0x008fc80000000000 */
[----:B------:R-:W-:Y:S01]  /*0db0*/  FADD R16, R14, R14 ;  /* 0x0000000e0e107221 */ /* 0x000fe20000000000 */
[----:B------:R-:W-:-:S03]  /*0dc0*/  IMAD.U32 R14, RZ, RZ, UR18 ;  /* 0x00000012ff0e7e24 */ /* 0x000fc6000f8e00ff */
[----:B--2---:R-:W-:Y:S01]  /*0dd0*/  FMUL R27, R16, R27 ;  /* 0x0000001b101b7220 */ /* 0x004fe20000400000 */
[----:B------:R-:W-:-:S04]  /*0de0*/  IMAD.WIDE R16, R17, 0x4, R14 ;  /* 0x0000000411107825 */ /* 0x000fc800078e020e */
[----:B------:R-:W-:Y:S01]  /*0df0*/  FADD R23, -R27, -RZ ;  /* 0x800000ff1b177221 */ /* 0x000fe20000000100 */
[----:B------:R-:W-:Y:S01]  /*0e00*/  IMAD.WIDE R18, R19, 0x4, R14 ;  /* 0x0000000413127825 */ /* 0x000fe200078e020e */
[----:B------:R0:W-:Y:S04]  /*0e10*/  REDG.E.ADD.F32.FTZ.RN.STRONG.GPU desc[UR14][R16.64], R27 ;  /* 0x0000001b100079a6 */ /* 0x0001e8000c12f30e */
[----:B------:R0:W-:Y:S02]  /*0e20*/  REDG.E.ADD.F32.FTZ.RN.STRONG.GPU desc[UR14][R18.64], R23 ;  /* 0x00000017120079a6 */ /* 0x0001e4000c12f30e */
.L_x_3:
[----:B------:R-:W-:Y:S05]  /*0e30*/  BSYNC.RECONVERGENT B0 ;  /* 0x0000000000007941 */ /* 0x000fea0003800200 */
.L_x_1:
[----:B01----:R-:W0:Y:S01]  /*0e40*/  I2F.RP R23, R9 ;  /* 0x0000000900177306 */ /* 0x003e220000209400 */
[----:B------:R-:W-:Y:S01]  /*0e50*/  VIADD R22, R8, 0x1 ;  /* 0x0000000108167836 */ /* 0x000fe20000000000 */
[----:B------:R-:W-:Y:S04]  /*0e60*/  BSSY.RECONVERGENT B0, `(.L_x_4) ;  /* 0x000005e000007945 */ /* 0x000fe80003800200 */
[----:B------:R-:W-:Y:S02]  /*0e70*/  IABS R18, R22 ;  /* 0x0000001600127213 */ /* 0x000fe40000000000 */
[----:B0-----:R-:W0:Y:S02]  /*0e80*/  MUFU.RCP R23, R23 ;  /* 0x0000001700177308 */ /* 0x001e240000001000 */
[----:B0-----:R-:W-:-:S06]  /*0e90*/  VIADD R27, R23, 0xffffffe ;  /* 0x0ffffffe171b7836 */ /* 0x001fcc0000000000 */
[----:B------:R-:W0:Y:S02]  /*0ea0*/  F2I.FTZ.U32.TRUNC.NTZ R17, R27 ;  /* 0x0000001b00117305 */ /* 0x000e24000021f000 */
[----:B0-----:R-:W-:-:S05]  /*0eb0*/  IADD3 R16, PT, PT, RZ, -R17, RZ ;  /* 0x80000011ff107210 */ /* 0x001fca0007ffe0ff */
[----:B------:R-:W-:Y:S01]  /*0ec0*/  IMAD R19, R16, R9, RZ ;  /* 0x0000000910137224 */ /* 0x000fe200078e02ff */
[----:B------:R-:W-:-:S05]  /*0ed0*/  MOV R16, RZ ;  /* 0x000000ff00107202 */ /* 0x000fca0000000f00 */
[----:B------:R-:W-:-:S06]  /*0ee0*/  IMAD.HI.U32 R19, R17, R19, R16 ;  /* 0x0000001311137227 */ /* 0x000fcc00078e0010 */
[----:B------:R-:W-:-:S04]  /*0ef0*/  IMAD.HI.U32 R16, R19, R18, RZ ;  /* 0x0000001213107227 */ /* 0x000fc800078e00ff */
[----:B------:R-:W-:-:S04]  /*0f00*/  IMAD.MOV R17, RZ, RZ, -R16 ;  /* 0x000000ffff117224 */ /* 0x000fc800078e0a10 */
[----:B------:R-:W-:Y:S01]  /*0f10*/  IMAD R17, R9, R17, R18 ;  /* 0x0000001109117224 */ /* 0x000fe200078e0212 */
[----:B------:R-:W-:-:S04]  /*0f20*/  MOV R18, R9 ;  /* 0x0000000900127202 */ /* 0x000fc80000000f00 */
[----:B------:R-:W-:-:S13]  /*0f30*/  ISETP.GT.U32.AND P1, PT, R18, R17, PT ;  /* 0x000000111200720c */ /* 0x000fda0003f24070 */
[----:B------:R-:W-:Y:S01]  /*0f40*/  @!P1 IMAD.IADD R17, R17, 0x1, -R9 ;  /* 0x0000000111119824 */ /* 0x000fe200078e0a09 */
[----:B------:R-:W-:Y:S02]  /*0f50*/  LOP3.LUT R9, R22, UR9, RZ, 0x3c, !PT ;  /* 0x0000000916097c12 */ /* 0x000fe4000f8e3cff */
[----:B------:R-:W-:Y:S02]  /*0f60*/  @!P1 IADD3 R16, PT, PT, R16, 0x1, RZ ;  /* 0x0000000110109810 */ /* 0x000fe40007ffe0ff */
[----:B------:R-:W-:Y:S02]  /*0f70*/  ISETP.GE.U32.AND P0, PT, R17, R18, PT ;  /* 0x000000121100720c */ /* 0x000fe40003f06070 */
[----:B------:R-:W-:Y:S02]  /*0f80*/  ISETP.GE.AND P5, PT, R9, RZ, PT ;  /* 0x000000ff0900720c */ /* 0x000fe40003fa6270 */
[----:B------:R-:W-:-:S09]  /*0f90*/  IABS R9, UR16 ;  /* 0x0000001000097c13 */ /* 0x000fd20008000000 */
[----:B------:R-:W-:-:S05]  /*0fa0*/  @P0 VIADD R16, R16, 0x1 ;  /* 0x0000000110100836 */ /* 0x000fca0000000000 */
[----:B------:R-:W-:-:S04]  /*0fb0*/  @!P5 IADD3 R16, PT, PT, -R16, RZ, RZ ;  /* 0x000000ff1010d210 */ /* 0x000fc80007ffe1ff */
[----:B------:R-:W-:Y:S01]  /*0fc0*/  SEL R20, R20, R16, !P2 ;  /* 0x0000001014147207 */ /* 0x000fe20005000000 */
[----:B------:R-:W-:-:S03]  /*0fd0*/  IMAD.MOV R16, RZ, RZ, -R9 ;  /* 0x000000ffff107224 */ /* 0x000fc600078e0a09 */
[----:B------:R-:W-:Y:S02]  /*0fe0*/  IABS R17, R20 ;  /* 0x0000001400117213 */ /* 0x000fe40000000000 */
[----:B------:R-:W-:Y:S02]  /*0ff0*/  ISETP.GE.AND P1, PT, R20, RZ, PT ;  /* 0x000000ff1400720c */ /* 0x000fe40003f26270 */
[----:B------:R-:W-:Y:S02]  /*1000*/  MOV R9, R17 ;  /* 0x0000001100097202 */ /* 0x000fe40000000f00 */
[----:B------:R-:W-:-:S03]  /*1010*/  IABS R17, UR16 ;  /* 0x0000001000117c13 */ /* 0x000fc60008000000 */
[----:B------:R-:W-:-:S04]  /*1020*/  IMAD.HI.U32 R24, R24, R9, RZ ;  /* 0x0000000918187227 */ /* 0x000fc800078e00ff */
[----:B------:R-:W-:Y:S02]  /*1030*/  IMAD R24, R24, R16, R9 ;  /* 0x0000001018187224 */ /* 0x000fe400078e0209 */
[----:B------:R-:W-:-:S05]  /*1040*/  IMAD.MOV.U32 R9, RZ, RZ, R17 ;  /* 0x000000ffff097224 */ /* 0x000fca00078e0011 */
[----:B------:R-:W-:-:S13]  /*1050*/  ISETP.GT.U32.AND P0, PT, R9, R24, PT ;  /* 0x000000180900720c */ /* 0x000fda0003f04070 */
[----:B------:R-:W-:-:S04]  /*1060*/  @!P0 IADD3 R24, PT, PT, R24, -R9, RZ ;  /* 0x8000000918188210 */ /* 0x000fc80007ffe0ff */
[----:B------:R-:W-:-:S13]  /*1070*/  ISETP.GT.U32.AND P0, PT, R9, R24, PT ;  /* 0x000000180900720c */ /* 0x000fda0003f04070 */
[----:B------:R-:W-:Y:S01]  /*1080*/  @!P0 IMAD.IADD R24, R24, 0x1, -R9 ;  /* 0x0000000118188824 */ /* 0x000fe200078e0a09 */
[----:B------:R-:W-:-:S04]  /*1090*/  LOP3.LUT R9, RZ, UR16, RZ, 0x33, !PT ;  /* 0x00000010ff097c12 */ /* 0x000fc8000f8e33ff */
[----:B------:R-:W-:-:S04]  /*10a0*/  @!P1 IADD3 R24, PT, PT, -R24, RZ, RZ ;  /* 0x000000ff18189210 */ /* 0x000fc80007ffe1ff */
[----:B------:R-:W-:-:S04]  /*10b0*/  SEL R9, R9, R24, !P3 ;  /* 0x0000001809097207 */ /* 0x000fc80005800000 */
[----:B------:R-:W-:-:S05]  /*10c0*/  IABS R16, R9 ;  /* 0x0000000900107213 */ /* 0x000fca0000000000 */
[----:B------:R-:W-:-:S04]  /*10d0*/  IMAD.HI.U32 R25, R25, R16, RZ ;  /* 0x0000001019197227 */ /* 0x000fc800078e00ff */
[----:B------:R-:W-:-:S04]  /*10e0*/  IMAD.MOV R17, RZ, RZ, -R25 ;  /* 0x000000ffff117224 */ /* 0x000fc800078e0a19 */
[----:B------:R-:W-:Y:S02]  /*10f0*/  IMAD R16, R21, R17, R16 ;  /* 0x0000001115107224 */ /* 0x000fe400078e0210 */
[----:B------:R-:W-:-:S03]  /*1100*/  IMAD.MOV R17, RZ, RZ, -R20 ;  /* 0x000000ffff117224 */ /* 0x000fc600078e0a14 */
[----:B------:R-:W-:Y:S01]  /*1110*/  ISETP.GT.U32.AND P1, PT, R21, R16, PT ;  /* 0x000000101500720c */ /* 0x000fe20003f24070 */
[----:B------:R-:W-:-:S12]  /*1120*/  IMAD R20, R17, UR9, R22 ;  /* 0x0000000911147c24 */ /* 0x000fd8000f8e0216 */
[----:B------:R-:W-:Y:S01]  /*1130*/  @!P1 IADD3 R16, PT, PT, R16, -R21, RZ ;  /* 0x8000001510109210 */ /* 0x000fe20007ffe0ff */
[----:B------:R-:W-:-:S03]  /*1140*/  @!P1 VIADD R25, R25, 0x1 ;  /* 0x0000000119199836 */ /* 0x000fc60000000000 */
[----:B------:R-:W-:Y:S02]  /*1150*/  ISETP.GE.U32.AND P0, PT, R16, R21, PT ;  /* 0x000000151000720c */ /* 0x000fe40003f06070 */
[----:B------:R-:W-:-:S04]  /*1160*/  LOP3.LUT R16, R9, UR8, RZ, 0x3c, !PT ;  /* 0x0000000809107c12 */ /* 0x000fc8000f8e3cff */
[----:B------:R-:W-:-:S07]  /*1170*/  ISETP.GE.AND P2, PT, R16, RZ, PT ;  /* 0x000000ff1000720c */ /* 0x000fce0003f46270 */
[----:B------:R-:W-:-:S06]  /*1180*/  @P0 IADD3 R25, PT, PT, R25, 0x1, RZ ;  /* 0x0000000119190810 */ /* 0x000fcc0007ffe0ff */
[----:B------:R-:W-:-:S05]  /*1190*/  @!P2 IMAD.MOV R25, RZ, RZ, -R25 ;  /* 0x000000ffff19a224 */ /* 0x000fca00078e0a19 */
[----:B------:R-:W-:-:S04]  /*11a0*/  SEL R25, R26, R25, !P4 ;  /* 0x000000191a197207 */ /* 0x000fc80006000000 */
[C---:B------:R-:W-:Y:S02]  /*11b0*/  IADD3 R16, PT, PT, -R25.reuse, RZ, RZ ;  /* 0x000000ff19107210 */ /* 0x040fe40007ffe1ff */
[----:B------:R-:W-:-:S03]  /*11c0*/  IADD3 R25, PT, PT, R25, -UR6, RZ ;  /* 0x8000000619197c10 */ /* 0x000fc6000fffe0ff */
[----:B------:R-:W-:Y:S01]  /*11d0*/  IMAD R9, R16, UR8, R9 ;  /* 0x0000000810097c24 */ /* 0x000fe2000f8e0209 */
[----:B------:R-:W-:Y:S01]  /*11e0*/  IADD3 R17, PT, PT, R5, R25, RZ ;  /* 0x0000001905117210 */ /* 0x000fe20007ffe0ff */
[C---:B------:R-:W-:Y:S02]  /*11f0*/  IMAD R16, R20.reuse, UR5, R3 ;  /* 0x0000000514107c24 */ /* 0x040fe4000f8e0203 */
[----:B------:R-:W-:Y:S01]  /*1200*/  VIADD R9, R9, -UR6 ;  /* 0x8000000609097c36 */ /* 0x000fe20008000000 */
[C---:B------:R-:W-:Y:S01]  /*1210*/  ISETP.GE.AND P0, PT, R17.reuse, UR7, PT ;  /* 0x0000000711007c0c */ /* 0x040fe2000bf06270 */
[----:B------:R-:W-:Y:S02]  /*1220*/  IMAD R20, R20, UR5, R7 ;  /* 0x0000000514147c24 */ /* 0x000fe4000f8e0207 */
[----:B------:R-:W-:Y:S01]  /*1230*/  IMAD.IADD R21, R4, 0x1, R9 ;  /* 0x0000000104157824 */ /* 0x000fe200078e0209 */
[----:B------:R-:W-:Y:S01]  /*1240*/  ISETP.LT.OR P0, PT, R17, RZ, P0 ;  /* 0x000000ff1100720c */ /* 0x000fe20000701670 */
[C---:B------:R-:W-:Y:S01]  /*1250*/  IMAD.IADD R20, R9.reuse, 0x1, R20 ;  /* 0x0000000109147824 */ /* 0x040fe200078e0214 */
[----:B------:R-:W-:Y:S01]  /*1260*/  IADD3 R16, PT, PT, R9, R16, RZ ;  /* 0x0000001009107210 */ /* 0x000fe20007ffe0ff */
[----:B------:R-:W-:Y:S01]  /*1270*/  IMAD.IADD R9, R6, 0x1, R25 ;  /* 0x0000000106097824 */ /* 0x000fe200078e0219 */
[----:B------:R-:W-:-:S03]  /*1280*/  ISETP.GE.AND P1, PT, R21, UR7, PT ;  /* 0x0000000715007c0c */ /* 0x000fc6000bf26270 */
[----:B------:R-:W-:Y:S01]  /*1290*/  IMAD R9, R9, UR10, R20 ;  /* 0x0000000a09097c24 */ /* 0x000fe2000f8e0214 */
[----:B------:R-:W-:Y:S02]  /*12a0*/  ISETP.LT.OR P1, PT, R21, RZ, P1 ;  /* 0x000000ff1500720c */ /* 0x000fe40000f21670 */
[----:B------:R-:W-:Y:S02]  /*12b0*/  IADD3 R21, PT, PT, R2, R25, RZ ;  /* 0x0000001902157210 */ /* 0x000fe40007ffe0ff */
[----:B------:R-:W-:-:S03]  /*12c0*/  PLOP3.LUT P0, PT, P0, P1, PT, 0xf8, 0x8f ;  /* 0x00000000008f781c */ /* 0x000fc60000703f70 */
[----:B------:R-:W-:-:S10]  /*12d0*/  IMAD R21, R21, UR10, R16 ;  /* 0x0000000a15157c24 */ /* 0x000fd4000f8e0210 */
[----:B------:R-:W-:Y:S05]  /*12e0*/  @P0 BRA `(.L_x_5) ;  /* 0x0000000000380947 */ /* 0x000fea0003800000 */
[--C-:B------:R-:W-:Y:S01]  /*12f0*/  IMAD.WIDE R16, R21, 0x4, R12.reuse ;  /* 0x0000000415107825 */ /* 0x100fe200078e020c */
[----:B------:R-:W2:Y:S03]  /*1300*/  LDG.E R23, desc[UR14][R10.64] ;  /* 0x0000000e0a177981 */ /* 0x000ea6000c1e1900 */
[----:B------:R-:W-:Y:S02]  /*1310*/  IMAD.WIDE R12, R9, 0x4, R12 ;  /* 0x00000004090c7825 */ /* 0x000fe400078e020c */
[----:B------:R-:W3:Y:S04]  /*1320*/  LDG.E R16, desc[UR14][R16.64] ;  /* 0x0000000e10107981 */ /* 0x000ee8000c1e1900 */
[----:B------:R-:W3:Y:S02]  /*1330*/  LDG.E R13, desc[UR14][R12.64] ;  /* 0x0000000e0c0d7981 */ /* 0x000ee4000c1e1900 */
[----:B---3--:R-:W-:-:S04]  /*1340*/  FADD R20, R16, -R13 ;  /* 0x8000000d10147221 */ /* 0x008fc80000000000 */
[----:B------:R-:W-:-:S04]  /*1350*/  FADD R20, R20, R20 ;  /* 0x0000001414147221 */ /* 0x000fc80000000000 */
[----:B--2---:R-:W-:Y:S01]  /*1360*/  FMUL R23, R20, R23 ;  /* 0x0000001714177220 */ /* 0x004fe20000400000 */
[----:B------:R-:W-:-:S04]  /*1370*/  IMAD.WIDE R20, R21, 0x4, R14 ;  /* 0x0000000415147825 */ /* 0x000fc800078e020e */
[----:B------:R-:W-:-:S04]  /*1380*/  IMAD.WIDE R14, R9, 0x4, R14 ;  /* 0x00000004090e7825 */ /* 0x000fc800078e020e */
[----:B------:R-:W-:Y:S01]  /*1390*/  FADD R9, -R23, -RZ ;  /* 0x800000ff17097221 */ /* 0x000fe20000000100 */
[----:B------:R1:W-:Y:S04]  /*13a0*/  REDG.E.ADD.F32.FTZ.RN.STRONG.GPU desc[UR14][R20.64], R23 ;  /* 0x00000017140079a6 */ /* 0x0003e8000c12f30e */
[----:B------:R1:W-:Y:S01]  /*13b0*/  REDG.E.ADD.F32.FTZ.RN.STRONG.GPU desc[UR14][R14.64], R9 ;  /* 0x000000090e0079a6 */ /* 0x0003e2000c12f30e */
[----:B------:R-:W-:Y:S05]  /*13c0*/  BRA `(.L_x_6) ;  /* 0x00000000001c7947 */ /* 0x000fea0003800000 */
.L_x_5:
[C---:B------:R-:W-:Y:S01]  /*13d0*/  IMAD.WIDE R12, R21.reuse, 0x4, R12 ;  /* 0x00000004150c7825 */ /* 0x040fe200078e020c */
[----:B------:R-:W2:Y:S05]  /*13e0*/  LDG.E R16, desc[UR14][R10.64] ;  /* 0x0000000e0a107981 */ /* 0x000eaa000c1e1900 */
[----:B------:R-:W3:Y:S01]  /*13f0*/  LDG.E R12, desc[UR14][R12.64] ;  /* 0x0000000e0c0c7981 */ /* 0x000ee2000c1e1900 */
[----:B------:R-:W-:-:S04]  /*1400*/  IMAD.WIDE R14, R21, 0x4, R14 ;  /* 0x00000004150e7825 */ /* 0x000fc800078e020e */
[----:B---3--:R-:W-:-:S04]  /*1410*/  FADD R9, R12, R12 ;  /* 0x0000000c0c097221 */ /* 0x008fc80000000000 */
[----:B--2---:R-:W-:-:S05]  /*1420*/  FMUL R9, R9, R16 ;  /* 0x0000001009097220 */ /* 0x004fca0000400000 */
[----:B------:R0:W-:Y:S02]  /*1430*/  REDG.E.ADD.F32.FTZ.RN.STRONG.GPU desc[UR14][R14.64], R9 ;  /* 0x000000090e0079a6 */ /* 0x0001e4000c12f30e */
.L_x_6:
[----:B------:R-:W-:Y:S05]  /*1440*/  BSYNC.RECONVERGENT B0 ;  /* 0x0000000000007941 */ /* 0x000fea0003800200 */
.L_x_4:
[----:B------:R-:W-:Y:S01]  /*1450*/  IADD3 R8, PT, PT, R8, 0x2, RZ ;  /* 0x0000000208087810 */ /* 0x000fe20007ffe0ff */
[----:B------:R-:W-:Y:S06]  /*1460*/  BRA.U UP0, `(.L_x_7) ;  /* 0xfffffff1009c7547 */ /* 0x000fec000b83ffff */
.L_x_0:
[----:B------:R-:W-:-:S04]  /*1470*/  ULOP3.LUT UR13, UR12, 0x1, URZ, 0xc0, !UPT ;  /* 0x000000010c0d7892 */ /* 0x000fc8000f8ec0ff */
[----:B------:R-:W-:-:S06]  /*1480*/  UISETP.NE.U32.AND UP0, UPT, UR13, 0x1, UPT ;  /* 0x000000010d00788c */ /* 0x000fcc000bf05070 */
[----:B------:R-:W-:-:S13]  /*1490*/  PLOP3.LUT P0, PT, PT, PT, UP0, 0x80, 0x8 ;  /* 0x000000000008781c */ /* 0x000fda0003f0f008 */
[----:B------:R-:W-:Y:S05]  /*14a0*/  @P0 EXIT ;  /* 0x000000000000094d */ /* 0x000fea0003800000 */
[----:B01----:R-:W-:Y:S01]  /*14b0*/  IABS R9, UR9 ;  /* 0x0000000900097c13 */ /* 0x003fe20008000000 */
[----:B------:R-:W-:Y:S01]  /*14c0*/  VIADD R0, R0, UR4 ;  /* 0x0000000400007c36 */ /* 0x000fe20008000000 */
[----:B------:R-:W-:Y:S02]  /*14d0*/  IABS R16, UR16 ;  /* 0x0000001000107c13 */ /* 0x000fe40008000000 */
[----:B------:R-:W0:Y:S01]  /*14e0*/  I2F.RP R14, R9 ;  /* 0x00000009000e7306 */ /* 0x000e220000209400 */
[----:B------:R-:W-:-:S07]  /*14f0*/  IABS R18, UR16 ;  /* 0x0000001000127c13 */ /* 0x000fce0008000000 */
[----:B0-----:R-:W0:Y:S02]  /*1500*/  MUFU.RCP R14, R14 ;  /* 0x0000000e000e7308 */ /* 0x001e240000001000 */
[----:B0-----:R-:W-:Y:S01]  /*1510*/  VIADD R12, R14, 0xffffffe ;  /* 0x0ffffffe0e0c7836 */ /* 0x001fe20000000000 */
[----:B------:R-:W-:-:S05]  /*1520*/  IABS R14, R0 ;  /* 0x00000000000e7213 */ /* 0x000fca0000000000 */
[----:B------:R0:W1:Y:S02]  /*1530*/  F2I.FTZ.U32.TRUNC.NTZ R13, R12 ;  /* 0x0000000c000d7305 */ /* 0x000064000021f000 */
[----:B0-----:R-:W-:Y:S01]  /*1540*/  IMAD.MOV.U32 R12, RZ, RZ, RZ ;  /* 0x000000ffff0c7224 */ /* 0x001fe200078e00ff */
[----:B-1----:R-:W-:-:S05]  /*1550*/  IADD3 R8, PT, PT, RZ, -R13, RZ ;  /* 0x8000000dff087210 */ /* 0x002fca0007ffe0ff */
[----:B------:R-:W-:Y:S01]  /*1560*/  IMAD R15, R8, R9, RZ ;  /* 0x00000009080f7224 */ /* 0x000fe200078e02ff */
[----:B------:R-:W-:-:S03]  /*1570*/  MOV R8, R16 ;  /* 0x0000001000087202 */ /* 0x000fc60000000f00 */
[----:B------:R-:W-:Y:S01]  /*1580*/  IMAD.HI.U32 R15, R13, R15, R12 ;  /* 0x0000000f0d0f7227 */ /* 0x000fe200078e000c */
[----:B------:R-:W0:Y:S05]  /*1590*/  I2F.RP R16, R8 ;  /* 0x0000000800107306 */ /* 0x000e2a0000209400 */
[----:B------:R-:W-:-:S05]  /*15a0*/  IMAD.HI.U32 R12, R15, R14, RZ ;  /* 0x0000000e0f0c7227 */ /* 0x000fca00078e00ff */
[----:B------:R-:W-:-:S05]  /*15b0*/  IADD3 R13, PT, PT, -R12, RZ, RZ ;  /* 0x000000ff0c0d7210 */ /* 0x000fca0007ffe1ff */
[C---:B------:R-:W-:Y:S01]  /*15c0*/  IMAD R14, R9.reuse, R13, R14 ;  /* 0x0000000d090e7224 */ /* 0x040fe200078e020e */
[----:B0-----:R-:W0:Y:S04]  /*15d0*/  MUFU.RCP R16, R16 ;  /* 0x0000001000107308 */ /* 0x001e280000001000 */
[----:B------:R-:W-:-:S13]  /*15e0*/  ISETP.GT.U32.AND P1, PT, R9, R14, PT ;  /* 0x0000000e0900720c */ /* 0x000fda0003f24070 */
[----:B------:R-:W-:Y:S01]  /*15f0*/  @!P1 IMAD.IADD R14, R14, 0x1, -R9 ;  /* 0x000000010e0e9824 */ /* 0x000fe200078e0a09 */
[----:B0-----:R-:W-:Y:S01]  /*1600*/  IADD3 R13, PT, PT, R16, 0xffffffe, RZ ;  /* 0x0ffffffe100d7810 */ /* 0x001fe20007ffe0ff */
[----:B------:R-:W-:Y:S01]  /*1610*/  @!P1 VIADD R12, R12, 0x1 ;  /* 0x000000010c0c9836 */ /* 0x000fe20000000000 */
[----:B------:R-:W-:Y:S02]  /*1620*/  ISETP.NE.AND P1, PT, RZ, UR9, PT ;  /* 0x00000009ff007c0c */ /* 0x000fe4000bf25270 */
[----:B------:R-:W-:Y:S02]  /*1630*/  ISETP.GE.U32.AND P0, PT, R14, R9, PT ;  /* 0x000000090e00720c */ /* 0x000fe40003f06070 */
[----:B------:R-:W-:Y:S01]  /*1640*/  LOP3.LUT R9, R0, UR9, RZ, 0x3c, !PT ;  /* 0x0000000900097c12 */ /* 0x000fe2000f8e3cff */
[----:B------:R-:W0:Y:S01]  /*1650*/  F2I.FTZ.U32.TRUNC.NTZ R13, R13 ;  /* 0x0000000d000d7305 */ /* 0x000e22000021f000 */
[----:B------:R-:W-:Y:S02]  /*1660*/  IABS R14, UR8 ;  /* 0x00000008000e7c13 */ /* 0x000fe40008000000 */
[----:B------:R-:W-:-:S05]  /*1670*/  ISETP.GE.AND P2, PT, R9, RZ, PT ;  /* 0x000000ff0900720c */ /* 0x000fca0003f46270 */
[----:B------:R-:W1:Y:S02]  /*1680*/  I2F.RP R16, R14 ;  /* 0x0000000e00107306 */ /* 0x000e640000209400 */
[----:B------:R-:W-:-:S04]  /*1690*/  @P0 IADD3 R12, PT, PT, R12, 0x1, RZ ;  /* 0x000000010c0c0810 */ /* 0x000fc80007ffe0ff */
[----:B------:R-:W-:Y:S01]  /*16a0*/  MOV R9, R12 ;  /* 0x0000000c00097202 */ /* 0x000fe20000000f00 */
[----:B------:R-:W-:Y:S02]  /*16b0*/  HFMA2 R12, -RZ, RZ, 0, 0 ;  /* 0x00000000ff0c7431 */ /* 0x000fe400000001ff */
[----:B0-----:R-:W-:Y:S02]  /*16c0*/  IMAD.MOV R15, RZ, RZ, -R13 ;  /* 0x000000ffff0f7224 */ /* 0x001fe400078e0a0d */
[----:B------:R-:W-:Y:S01]  /*16d0*/  @!P2 IMAD.MOV R9, RZ, RZ, -R9 ;  /* 0x000000ffff09a224 */ /* 0x000fe200078e0a09 */
[----:B------:R-:W-:Y:S01]  /*16e0*/  @!P1 LOP3.LUT R9, RZ, UR9, RZ, 0x33, !PT ;  /* 0x00000009ff099c12 */ /* 0x000fe2000f8e33ff */
[----:B------:R-:W-:Y:S01]  /*16f0*/  IMAD R15, R15, R8, RZ ;  /* 0x000000080f0f7224 */ /* 0x000fe200078e02ff */
[----:B------:R-:W-:Y:S01]  /*1700*/  ISETP.NE.AND P2, PT, RZ, UR16, PT ;  /* 0x00000010ff007c0c */ /* 0x000fe2000bf45270 */
[----:B-1----:R-:W0:Y:S01]  /*1710*/  MUFU.RCP R16, R16 ;  /* 0x0000001000107308 */ /* 0x002e220000001000 */
[----:B------:R-:W-:Y:S01]  /*1720*/  IABS R17, R9 ;  /* 0x0000000900117213 */ /* 0x000fe20000000000 */
[----:B------:R-:W-:Y:S01]  /*1730*/  IMAD.HI.U32 R12, R13, R15, R12 ;  /* 0x0000000f0d0c7227 */ /* 0x000fe200078e000c */
[----:B------:R-:W-:-:S02]  /*1740*/  ISETP.GE.AND P1, PT, R9, RZ, PT ;  /* 0x000000ff0900720c */ /* 0x000fc40003f26270 */
[----:B------:R-:W-:Y:S01]  /*1750*/  MOV R15, R17 ;  /* 0x00000011000f7202 */ /* 0x000fe20000000f00 */
[----:B------:R-:W-:Y:S02]  /*1760*/  IMAD.MOV R13, RZ, RZ, -R18 ;  /* 0x000000ffff0d7224 */ /* 0x000fe400078e0a12 */
[----:B------:R-:W-:Y:S02]  /*1770*/  IMAD.MOV R9, RZ, RZ, -R9 ;  /* 0x000000ffff097224 */ /* 0x000fe400078e0a09 */
[----:B------:R-:W-:-:S04]  /*1780*/  IMAD.HI.U32 R12, R12, R15, RZ ;  /* 0x0000000f0c0c7227 */ /* 0x000fc800078e00ff */
[----:B------:R-:W-:Y:S01]  /*1790*/  IMAD R15, R12, R13, R15 ;  /* 0x0000000d0c0f7224 */ /* 0x000fe200078e020f */
[----:B0-----:R-:W-:-:S04]  /*17a0*/  IADD3 R12, PT, PT, R16, 0xffffffe, RZ ;  /* 0x0ffffffe100c7810 */ /* 0x001fc80007ffe0ff */
[----:B------:R-:W-:Y:S01]  /*17b0*/  ISETP.GT.U32.AND P0, PT, R8, R15, PT ;  /* 0x0000000f0800720c */ /* 0x000fe20003f04070 */
[----:B------:R0:W1:Y:S02]  /*17c0*/  F2I.FTZ.U32.TRUNC.NTZ R13, R12 ;  /* 0x0000000c000d7305 */ /* 0x000064000021f000 */
[----:B0-----:R-:W-:-:S10]  /*17d0*/  HFMA2 R12, -RZ, RZ, 0, 0 ;  /* 0x00000000ff0c7431 */ /* 0x001fd400000001ff */
[----:B------:R-:W-:Y:S01]  /*17e0*/  @!P0 IMAD.IADD R15, R15, 0x1, -R8 ;  /* 0x000000010f0f8824 */ /* 0x000fe200078e0a08 */
[----:B-1----:R-:W-:-:S04]  /*17f0*/  IADD3 R17, PT, PT, RZ, -R13, RZ ;  /* 0x8000000dff117210 */ /* 0x002fc80007ffe0ff */
[----:B------:R-:W-:Y:S01]  /*1800*/  ISETP.GT.U32.AND P0, PT, R8, R15, PT ;  /* 0x0000000f0800720c */ /* 0x000fe20003f04070 */
[----:B------:R-:W-:-:S12]  /*1810*/  IMAD R17, R17, R14, RZ ;  /* 0x0000000e11117224 */ /* 0x000fd800078e02ff */
[----:B------:R-:W-:Y:S02]  /*1820*/  @!P0 IMAD.IADD R15, R15, 0x1, -R8 ;  /* 0x000000010f0f8824 */ /* 0x000fe400078e0a08 */
[----:B------:R-:W-:-:S04]  /*1830*/  IMAD.HI.U32 R8, R13, R17, R12 ;  /* 0x000000110d087227 */ /* 0x000fc800078e000c */
[----:B------:R-:W-:Y:S01]  /*1840*/  @!P1 IMAD.MOV R15, RZ, RZ, -R15 ;  /* 0x000000ffff0f9224 */ /* 0x000fe200078e0a0f */
[----:B------:R-:W-:-:S04]  /*1850*/  @!P2 LOP3.LUT R15, RZ, UR16, RZ, 0x33, !PT ;  /* 0x00000010ff0fac12 */ /* 0x000fc8000f8e33ff */
[----:B------:R-:W-:-:S05]  /*1860*/  IABS R16, R15 ;  /* 0x0000000f00107213 */ /* 0x000fca0000000000 */
[----:B------:R-:W-:-:S04]  /*1870*/  IMAD.MOV.U32 R13, RZ, RZ, R16 ;  /* 0x000000ffff0d7224 */ /* 0x000fc800078e0010 */
[----:B------:R-:W-:-:S05]  /*1880*/  IMAD.HI.U32 R8, R8, R13, RZ ;  /* 0x0000000d08087227 */ /* 0x000fca00078e00ff */
[----:B------:R-:W-:-:S05]  /*1890*/  IADD3 R12, PT, PT, -R8, RZ, RZ ;  /* 0x000000ff080c7210 */ /* 0x000fca0007ffe1ff */
[----:B------:R-:W-:Y:S01]  /*18a0*/  IMAD R13, R14, R12, R13 ;  /* 0x0000000c0e0d7224 */ /* 0x000fe200078e020d */
[----:B------:R-:W-:-:S04]  /*18b0*/  LOP3.LUT R12, R15, UR8, RZ, 0x3c, !PT ;  /* 0x000000080f0c7c12 */ /* 0x000fc8000f8e3cff */
[----:B------:R-:W-:Y:S02]  /*18c0*/  ISETP.GT.U32.AND P1, PT, R14, R13, PT ;  /* 0x0000000d0e00720c */ /* 0x000fe40003f24070 */
[----:B------:R-:W-:-:S11]  /*18d0*/  ISETP.GE.AND P2, PT, R12, RZ, PT ;  /* 0x000000ff0c00720c */ /* 0x000fd60003f46270 */
[----:B------:R-:W-:Y:S01]  /*18e0*/  @!P1 IMAD.IADD R13, R13, 0x1, -R14 ;  /* 0x000000010d0d9824 */ /* 0x000fe200078e0a0e */
[----:B------:R-:W-:Y:S02]  /*18f0*/  @!P1 IADD3 R8, PT, PT, R8, 0x1, RZ ;  /* 0x0000000108089810 */ /* 0x000fe40007ffe0ff */
[----:B------:R-:W-:Y:S02]  /*1900*/  ISETP.NE.AND P1, PT, RZ, UR8, PT ;  /* 0x00000008ff007c0c */ /* 0x000fe4000bf25270 */
[----:B------:R-:W-:Y:S01]  /*1910*/  ISETP.GE.U32.AND P0, PT, R13, R14, PT ;  /* 0x0000000e0d00720c */ /* 0x000fe20003f06070 */
[----:B------:R-:W-:-:S12]  /*1920*/  IMAD R14, R9, UR9, R0 ;  /* 0x00000009090e7c24 */ /* 0x000fd8000f8e0200 */
[----:B------:R-:W-:-:S05]  /*1930*/  @P0 VIADD R8, R8, 0x1 ;  /* 0x0000000108080836 */ /* 0x000fca0000000000 */
[----:B------:R-:W-:Y:S02]  /*1940*/  @!P2 IADD3 R8, PT, PT, -R8, RZ, RZ ;  /* 0x000000ff0808a210 */ /* 0x000fe40007ffe1ff */
[----:B------:R-:W-:-:S04]  /*1950*/  @!P1 LOP3.LUT R8, RZ, UR8, RZ, 0x33, !PT ;  /* 0x00000008ff089c12 */ /* 0x000fc8000f8e33ff */
[C---:B------:R-:W-:Y:S01]  /*1960*/  IADD3 R12, PT, PT, -R8.reuse, RZ, RZ ;  /* 0x000000ff080c7210 */ /* 0x040fe20007ffe1ff */
[----:B------:R-:W-:Y:S02]  /*1970*/  VIADD R9, R8, -UR6 ;  /* 0x8000000608097c36 */ /* 0x000fe40008000000 */
[----:B------:R-:W-:Y:S02]  /*1980*/  IMAD R8, R14, UR5, R3 ;  /* 0x000000050e087c24 */ /* 0x000fe4000f8e0203 */
[----:B------:R-:W-:Y:S01]  /*1990*/  IMAD R0, R12, UR8, R15 ;  /* 0x000000080c007c24 */ /* 0x000fe2000f8e020f */
[-C--:B------:R-:W-:Y:S02]  /*19a0*/  IADD3 R2, PT, PT, R2, R9.reuse, RZ ;  /* 0x0000000902027210 */ /* 0x080fe40007ffe0ff */
[----:B------:R-:W-:Y:S02]  /*19b0*/  IADD3 R6, PT, PT, R6, R9, RZ ;  /* 0x0000000906067210 */ /* 0x000fe40007ffe0ff */
[----:B------:R-:W-:Y:S01]  /*19c0*/  IADD3 R3, PT, PT, R0, -UR6, RZ ;  /* 0x8000000600037c10 */ /* 0x000fe2000fffe0ff */
[----:B------:R-:W-:-:S02]  /*19d0*/  IMAD R0, R14, UR5, R7 ;  /* 0x000000050e007c24 */ /* 0x000fc4000f8e0207 */
[----:B------:R-:W-:Y:S02]  /*19e0*/  IMAD.IADD R7, R5, 0x1, R9 ;  /* 0x0000000105077824 */ /* 0x000fe400078e0209 */
[----:B------:R-:W-:Y:S02]  /*19f0*/  IMAD.IADD R4, R4, 0x1, R3 ;  /* 0x0000000104047824 */ /* 0x000fe400078e0203 */
[----:B------:R-:W-:Y:S01]  /*1a00*/  IMAD.IADD R5, R3, 0x1, R8 ;  /* 0x0000000103057824 */ /* 0x000fe200078e0208 */
[C---:B------:R-:W-:Y:S02]  /*1a10*/  ISETP.GE.AND P0, PT, R7.reuse, UR7, PT ;  /* 0x0000000707007c0c */ /* 0x040fe4000bf06270 */
[----:B------:R-:W-:Y:S02]  /*1a20*/  ISETP.GE.AND P1, PT, R4, UR7, PT ;  /* 0x0000000704007c0c */ /* 0x000fe4000bf26270 */
[----:B------:R-:W-:Y:S01]  /*1a30*/  ISETP.LT.OR P0, PT, R7, RZ, P0 ;  /* 0x000000ff0700720c */ /* 0x000fe20000701670 */
[----:B------:R-:W-:Y:S01]  /*1a40*/  IMAD R7, R2, UR10, R5 ;  /* 0x0000000a02077c24 */ /* 0x000fe2000f8e0205 */
[----:B------:R-:W-:-:S02]  /*1a50*/  ISETP.LT.OR P1, PT, R4, RZ, P1 ;  /* 0x000000ff0400720c */ /* 0x000fc40000f21670 */
[----:B------:R-:W-:Y:S02]  /*1a60*/  IADD3 R3, PT, PT, R3, R0, RZ ;  /* 0x0000000003037210 */ /* 0x000fe40007ffe0ff */
[----:B------:R-:W-:-:S03]  /*1a70*/  PLOP3.LUT P0, PT, P0, P1, PT, 0xf8, 0x8f ;  /* 0x00000000008f781c */ /* 0x000fc60000703f70 */
[----:B------:R-:W-:-:S10]  /*1a80*/  IMAD R15, R6, UR10, R3 ;  /* 0x0000000a060f7c24 */ /* 0x000fd4000f8e0203 */
[----:B------:R-:W-:Y:S05]  /*1a90*/  @P0 BRA `(.L_x_8) ;  /* 0x0000000000400947 */ /* 0x000fea0003800000 */
[----:B------:R-:W0:Y:S01]  /*1aa0*/  LDC.64 R4, c[0x0][0x380] ;  /* 0x0000e000ff047b82 */ /* 0x000e220000000a00 */
[----:B------:R-:W2:Y:S07]  /*1ab0*/  LDG.E R11, desc[UR14][R10.64] ;  /* 0x0000000e0a0b7981 */ /* 0x000eae000c1e1900 */
[----:B------:R-:W1:Y:S01]  /*1ac0*/  LDC.64 R8, c[0x0][0x398] ;  /* 0x0000e600ff087b82 */ /* 0x000e620000000a00 */
[----:B0-----:R-:W-:-:S04]  /*1ad0*/  IMAD.WIDE R2, R7, 0x4, R4 ;  /* 0x0000000407027825 */ /* 0x001fc800078e0204 */
[----:B------:R-:W-:Y:S02]  /*1ae0*/  IMAD.WIDE R4, R15, 0x4, R4 ;  /* 0x000000040f047825 */ /* 0x000fe400078e0204 */
[----:B------:R-:W3:Y:S04]  /*1af0*/  LDG.E R2, desc[UR14][R2.64] ;  /* 0x0000000e02027981 */ /* 0x000ee8000c1e1900 */
[----:B------:R-:W3:Y:S01]  /*1b00*/  LDG.E R5, desc[UR14][R4.64] ;  /* 0x0000000e04057981 */ /* 0x000ee2000c1e1900 */
[----:B-1----:R-:W-:-:S04]  /*1b10*/  IMAD.WIDE R6, R7, 0x4, R8 ;  /* 0x0000000407067825 */ /* 0x002fc800078e0208 */
[----:B------:R-:W-:-:S04]  /*1b20*/  IMAD.WIDE R8, R15, 0x4, R8 ;  /* 0x000000040f087825 */ /* 0x000fc800078e0208 */
[----:B---3--:R-:W-:-:S04]  /*1b30*/  FADD R0, R2, -R5 ;  /* 0x8000000502007221 */ /* 0x008fc80000000000 */
[----:B------:R-:W-:-:S04]  /*1b40*/  FADD R0, R0, R0 ;  /* 0x0000000000007221 */ /* 0x000fc80000000000 */
[----:B--2---:R-:W-:-:S04]  /*1b50*/  FMUL R13, R0, R11 ;  /* 0x0000000b000d7220 */ /* 0x004fc80000400000 */
[----:B------:R-:W-:Y:S01]  /*1b60*/  FADD R15, -R13, -RZ ;  /* 0x800000ff0d0f7221 */ /* 0x000fe20000000100 */
[----:B------:R-:W-:Y:S04]  /*1b70*/  REDG.E.ADD.F32.FTZ.RN.STRONG.GPU desc[UR14][R6.64], R13 ;  /* 0x0000000d060079a6 */ /* 0x000fe8000c12f30e */
[----:B------:R-:W-:Y:S01]  /*1b80*/  REDG.E.ADD.F32.FTZ.RN.STRONG.GPU desc[UR14][R8.64], R15 ;  /* 0x0000000f080079a6 */ /* 0x000fe2000c12f30e */
[----:B------:R-:W-:Y:S05]  /*1b90*/  EXIT ;  /* 0x000000000000794d */ /* 0x000fea0003800000 */
.L_x_8:
[----:B------:R-:W0:Y:S01]  /*1ba0*/  LDC.64 R2, c[0x0][0x380] ;  /* 0x0000e000ff027b82 */ /* 0x000e220000000a00 */
[----:B------:R-:W2:Y:S01]  /*1bb0*/  LDG.E R11, desc[UR14][R10.64] ;  /* 0x0000000e0a0b7981 */ /* 0x000ea2000c1e1900 */
[----:B0-----:R-:W-:-:S06]  /*1bc0*/  IMAD.WIDE R4, R7, 0x4, R2 ;  /* 0x0000000407047825 */ /* 0x001fcc00078e0202 */
[----:B------:R-:W0:Y:S01]  /*1bd0*/  LDC.64 R2, c[0x0][0x398] ;  /* 0x0000e600ff027b82 */ /* 0x000e220000000a00 */
[----:B------:R-:W3:Y:S01]  /*1be0*/  LDG.E R4, desc[UR14][R4.64] ;  /* 0x0000000e04047981 */ /* 0x000ee2000c1e1900 */
[----:B0-----:R-:W-:-:S04]  /*1bf0*/  IMAD.WIDE R2, R7, 0x4, R2 ;  /* 0x0000000407027825 */ /* 0x001fc800078e0202 */
[----:B---3--:R-:W-:-:S04]  /*1c00*/  FADD R0, R4, R4 ;  /* 0x0000000404007221 */ /* 0x008fc80000000000 */
[----:B--2---:R-:W-:-:S05]  /*1c10*/  FMUL R7, R0, R11 ;  /* 0x0000000b00077220 */ /* 0x004fca0000400000 */
[----:B------:R-:W-:Y:S01]  /*1c20*/  REDG.E.ADD.F32.FTZ.RN.STRONG.GPU desc[UR14][R2.64], R7 ;  /* 0x00000007020079a6 */ /* 0x000fe2000c12f30e */
[----:B------:R-:W-:Y:S05]  /*1c30*/  EXIT ;  /* 0x000000000000794d */ /* 0x000fea0003800000 */
.L_x_9:
[----:B------:R-:W-:-:S00]  /*1c40*/  BRA `(.L_x_9) ;  /* 0xfffffffc00fc7947 */ /* 0x000fc0000383ffff */
[----:B------:R-:W-:-:S00]  /*1c50*/  NOP ;  /* 0x0000000000007918 */ /* 0x000fc00000000000 */
        /* <DEDUP_REMOVED lines=10> */
.L_x_16:


//--------------------- .text._compute_similarity_cuda --------------------------
	.section	.text._compute_similarity_cuda,"ax",@progbits
	.align	128
        .global         _compute_similarity_cuda
        .type           _compute_similarity_cuda,@function
        .size           _compute_similarity_cuda,(.L_x_17 - _compute_similarity_cuda)
        .other          _compute_similarity_cuda,@"STO_CUDA_ENTRY STV_DEFAULT"
_compute_similarity_cuda:
.text._compute_similarity_cuda:
[----:B------:R-:W-:Y:S08]  /*0000*/  LDC R1, c[0x0][0x37c] ;  /* 0x0000df00ff017b82 */ /* 0x000ff00000000800 */
[----:B------:R-:W0:Y:S01]  /*0010*/  LDC R5, c[0x0][0x39c] ;  /* 0x0000e700ff057b82 */ /* 0x000e220000000800 */
[----:B------:R-:W1:Y:S07]  /*0020*/  S2R R4, SR_TID.X ;  /* 0x0000000000047919 */ /* 0x000e6e0000002100 */
[----:B------:R-:W1:Y:S08]  /*0030*/  S2UR UR4, SR_CTAID.X ;  /* 0x00000000000479c3 */ /* 0x000e700000002500 */
[----:B------:R-:W1:Y:S01]  /*0040*/  LDC R9, c[0x0][0x360] ;  /* 0x0000d800ff097b82 */ /* 0x000e620000000800 */
[----:B0-----:R-:W-:-:S05]  /*0050*/  IMAD R2, R5, R5, RZ ;  /* 0x0000000505027224 */ /* 0x001fca00078e02ff */
[----:B------:R-:W-:-:S04]  /*0060*/  IABS R0, R2 ;  /* 0x0000000200007213 */ /* 0x000fc80000000000 */
[----:B------:R-:W0:Y:S01]  /*0070*/  I2F.RP R3, R0 ;  /* 0x0000000000037306 */ /* 0x000e220000209400 */
[----:B-1----:R-:W-:Y:S01]  /*0080*/  IMAD R9, R9, UR4, R4 ;  /* 0x0000000409097c24 */ /* 0x002fe2000f8e0204 */
[----:B------:R-:W1:Y:S04]  /*0090*/  LDCU UR4, c[0x0][0x398] ;  /* 0x00007300ff0477ac */ /* 0x000e680008000800 */
[----:B------:R-:W-:Y:S02]  /*00a0*/  IABS R4, R9 ;  /* 0x0000000900047213 */ /* 0x000fe40000000000 */
[----:B0-----:R-:W0:Y:S02]  /*00b0*/  MUFU.RCP R3, R3 ;  /* 0x0000000300037308 */ /* 0x001e240000001000 */
[----:B0-----:R-:W-:Y:S01]  /*00c0*/  VIADD R6, R3, 0xffffffe ;  /* 0x0ffffffe03067836 */ /* 0x001fe20000000000 */
[----:B------:R-:W-:-:S05]  /*00d0*/  IABS R3, R2 ;  /* 0x0000000200037213 */ /* 0x000fca0000000000 */
[----:B------:R0:W2:Y:S02]  /*00e0*/  F2I.FTZ.U32.TRUNC.NTZ R7, R6 ;  /* 0x0000000600077305 */ /* 0x0000a4000021f000 */
[----:B0-----:R-:W-:Y:S02]  /*00f0*/  IMAD.MOV.U32 R6, RZ, RZ, RZ ;  /* 0x000000ffff067224 */ /* 0x001fe400078e00ff */
[----:B--2---:R-:W-:-:S04]  /*0100*/  IMAD.MOV R11, RZ, RZ, -R7 ;  /* 0x000000ffff0b7224 */ /* 0x004fc800078e0a07 */
[----:B------:R-:W-:-:S04]  /*0110*/  IMAD R11, R11, R0, RZ ;  /* 0x000000000b0b7224 */ /* 0x000fc800078e02ff */
[----:B------:R-:W-:-:S04]  /*0120*/  IMAD.HI.U32 R7, R7, R11, R6 ;  /* 0x0000000b07077227 */ /* 0x000fc800078e0006 */
[----:B------:R-:W-:Y:S01]  /*0130*/  IMAD.MOV R11, RZ, RZ, -R3 ;  /* 0x000000ffff0b7224 */ /* 0x000fe200078e0a03 */
[----:B------:R-:W-:Y:S01]  /*0140*/  LOP3.LUT R3, R9, R2, RZ, 0x3c, !PT ;  /* 0x0000000209037212 */ /* 0x000fe200078e3cff */
[----:B------:R-:W-:-:S03]  /*0150*/  IMAD.HI.U32 R7, R7, R4, RZ ;  /* 0x0000000407077227 */ /* 0x000fc600078e00ff */
[----:B------:R-:W-:Y:S01]  /*0160*/  ISETP.GE.AND P2, PT, R3, RZ, PT ;  /* 0x000000ff0300720c */ /* 0x000fe20003f46270 */
[----:B------:R-:W-:Y:S01]  /*0170*/  IMAD R11, R7, R11, R4 ;  /* 0x0000000b070b7224 */ /* 0x000fe200078e0204 */
[----:B------:R-:W-:-:S04]  /*0180*/  LOP3.LUT R4, RZ, R2, RZ, 0x33, !PT ;  /* 0x00000002ff047212 */ /* 0x000fc800078e33ff */
[----:B------:R-:W-:-:S13]  /*0190*/  ISETP.GT.U32.AND P1, PT, R0, R11, PT ;  /* 0x0000000b0000720c */ /* 0x000fda0003f24070 */
[----:B------:R-:W-:Y:S01]  /*01a0*/  @!P1 IADD3 R11, PT, PT, R11, -R0, RZ ;  /* 0x800000000b0b9210 */ /* 0x000fe20007ffe0ff */
[----:B------:R-:W-:-:S03]  /*01b0*/  @!P1 VIADD R7, R7, 0x1 ;  /* 0x0000000107079836 */ /* 0x000fc60000000000 */
[----:B------:R-:W-:-:S13]  /*01c0*/  ISETP.GE.U32.AND P0, PT, R11, R0, PT ;  /* 0x000000000b00720c */ /* 0x000fda0003f06070 */
[----:B------:R-:W-:Y:S01]  /*01d0*/  @P0 VIADD R7, R7, 0x1 ;  /* 0x0000000107070836 */ /* 0x000fe20000000000 */
[----:B------:R-:W-:-:S03]  /*01e0*/  ISETP.NE.AND P0, PT, R2, RZ, PT ;  /* 0x000000ff0200720c */ /* 0x000fc60003f05270 */
[----:B------:R-:W-:-:S05]  /*01f0*/  @!P2 IMAD.MOV R7, RZ, RZ, -R7 ;  /* 0x000000ffff07a224 */ /* 0x000fca00078e0a07 */
[----:B------:R-:W-:-:S04]  /*0200*/  SEL R3, R4, R7, !P0 ;  /* 0x0000000704037207 */ /* 0x000fc80004000000 */
[----:B-1----:R-:W-:-:S13]  /*0210*/  ISETP.GE.AND P1, PT, R3, UR4, PT ;  /* 0x0000000403007c0c */ /* 0x002fda000bf26270 */
[----:B------:R-:W-:Y:S05]  /*0220*/  @P1 EXIT ;  /* 0x000000000000194d */ /* 0x000fea0003800000 */
[----:B------:R-:W-:Y:S01]  /*0230*/  IABS R13, R5 ;  /* 0x00000005000d7213 */ /* 0x000fe20000000000 */
[----:B------:R-:W0:Y:S01]  /*0240*/  LDCU UR5, c[0x0][0x3a0] ;  /* 0x00007400ff0577ac */ /* 0x000e220008000800 */
[----:B------:R-:W-:Y:S02]  /*0250*/  ISETP.GE.AND P2, PT, R9, RZ, PT ;  /* 0x000000ff0900720c */ /* 0x000fe40003f46270 */
[----:B------:R-:W1:Y:S01]  /*0260*/  I2F.RP R8, R13 ;  /* 0x0000000d00087306 */ /* 0x000e620000209400 */
[----:B------:R-:W-:Y:S01]  /*0270*/  ISETP.GT.U32.AND P1, PT, R0, R11, PT ;  /* 0x0000000b0000720c */ /* 0x000fe20003f24070 */
[----:B------:R-:W-:-:S05]  /*0280*/  IMAD.IADD R0, R11, 0x1, -R0 ;  /* 0x000000010b007824 */ /* 0x000fca00078e0a00 */
[----:B------:R-:W-:-:S05]  /*0290*/  SEL R11, R0, R11, !P1 ;  /* 0x0000000b000b7207 */ /* 0x000fca0004800000 */
[----:B------:R-:W-:Y:S01]  /*02a0*/  @!P2 IMAD.MOV R11, RZ, RZ, -R11 ;  /* 0x000000ffff0ba224 */ /* 0x000fe200078e0a0b */
[----:B-1----:R-:W1:Y:S01]  /*02b0*/  MUFU.RCP R8, R8 ;  /* 0x0000000800087308 */ /* 0x002e620000001000 */
[----:B0-----:R-:W-:-:S03]  /*02c0*/  UIADD3 UR4, UPT, UPT, UR5, -0x1, URZ ;  /* 0xffffffff05047890 */ /* 0x001fc6000fffe0ff */
[----:B------:R-:W-:Y:S01]  /*02d0*/  SEL R10, R4, R11, !P0 ;  /* 0x0000000b040a7207 */ /* 0x000fe20004000000 */
[----:B------:R-:W-:-:S03]  /*02e0*/  ULEA.HI UR4, UR4, UR4, URZ, 0x1 ;  /* 0x0000000404047291 */ /* 0x000fc6000f8f08ff */
[----:B------:R-:W-:Y:S02]  /*02f0*/  IABS R4, R10 ;  /* 0x0000000a00047213 */ /* 0x000fe40000000000 */
[----:B-1----:R-:W-:-:S04]  /*0300*/  IADD3 R6, PT, PT, R8, 0xffffffe, RZ ;  /* 0x0ffffffe08067810 */ /* 0x002fc80007ffe0ff */
[----:B------:R0:W1:Y:S02]  /*0310*/  F2I.FTZ.U32.TRUNC.NTZ R7, R6 ;  /* 0x0000000600077305 */ /* 0x000064000021f000 */
[----:B0-----:R-:W-:Y:S02]  /*0320*/  HFMA2 R6, -RZ, RZ, 0, 0 ;  /* 0x00000000ff067431 */ /* 0x001fe400000001ff */
[----:B-1----:R-:W-:-:S04]  /*0330*/  IMAD.MOV R0, RZ, RZ, -R7 ;  /* 0x000000ffff007224 */ /* 0x002fc800078e0a07 */
[----:B------:R-:W-:-:S04]  /*0340*/  IMAD R9, R0, R13, RZ ;  /* 0x0000000d00097224 */ /* 0x000fc800078e02ff */
[----:B------:R-:W-:Y:S02]  /*0350*/  IMAD.HI.U32 R6, R7, R9, R6 ;  /* 0x0000000907067227 */ /* 0x000fe400078e0006 */
[----:B------:R-:W0:Y:S04]  /*0360*/  LDC R7, c[0x0][0x3ac] ;  /* 0x0000eb00ff077b82 */ /* 0x000e280000000800 */
[----:B------:R-:W-:-:S04]  /*0370*/  IMAD.HI.U32 R0, R6, R4, RZ ;  /* 0x0000000406007227 */ /* 0x000fc800078e00ff */
[----:B------:R-:W-:-:S04]  /*0380*/  IMAD.MOV R6, RZ, RZ, -R0 ;  /* 0x000000ffff067224 */ /* 0x000fc800078e0a00 */
[----:B------:R-:W-:-:S05]  /*0390*/  IMAD R4, R13, R6, R4 ;  /* 0x000000060d047224 */ /* 0x000fca00078e0204 */
[----:B------:R-:W-:Y:S02]  /*03a0*/  ISETP.GT.U32.AND P1, PT, R13, R4, PT ;  /* 0x000000040d00720c */ /* 0x000fe40003f24070 */
[----:B0-----:R-:W-:-:S11]  /*03b0*/  ISETP.GE.AND P2, PT, R7, 0x1, PT ;  /* 0x000000010700780c */ /* 0x001fd60003f46270 */
[----:B------:R-:W-:-:S05]  /*03c0*/  @!P1 IMAD.IADD R4, R4, 0x1, -R13 ;  /* 0x0000000104049824 */ /* 0x000fca00078e0a0d */
[----:B------:R-:W-:Y:S02]  /*03d0*/  ISETP.GE.U32.AND P0, PT, R4, R13, PT ;  /* 0x0000000d0400720c */ /* 0x000fe40003f06070 */
[----:B------:R-:W-:Y:S01]  /*03e0*/  LOP3.LUT R4, R10, R5, RZ, 0x3c, !PT ;  /* 0x000000050a047212 */ /* 0x000fe200078e3cff */
[----:B------:R-:W-:Y:S10]  /*03f0*/  @!P2 EXIT ;  /* 0x000000000000a94d */ /* 0x000ff40003800000 */
[----:B------:R-:W0:Y:S01]  /*0400*/  LDC.64 R8, c[0x0][0x388] ;  /* 0x0000e200ff087b82 */ /* 0x000e220000000a00 */
[----:B------:R-:W-:Y:S01]  /*0410*/  ISETP.LE.AND P2, PT, RZ, UR5, PT ;  /* 0x00000005ff007c0c */ /* 0x000fe2000bf43270 */
[----:B------:R-:W-:Y:S01]  /*0420*/  @!P1 VIADD R0, R0, 0x1 ;  /* 0x0000000100009836 */ /* 0x000fe20000000000 */
[----:B------:R-:W-:-:S04]  /*0430*/  ISETP.GE.AND P1, PT, R4, RZ, PT ;  /* 0x000000ff0400720c */ /* 0x000fc80003f26270 */
[----:B------:R-:W-:Y:S01]  /*0440*/  @P0 IADD3 R0, PT, PT, R0, 0x1, RZ ;  /* 0x0000000100000810 */ /* 0x000fe20007ffe0ff */
[----:B------:R-:W1:Y:S01]  /*0450*/  LDC.64 R6, c[0x0][0x390] ;  /* 0x0000e400ff067b82 */ /* 0x000e620000000a00 */
[----:B------:R-:W-:-:S05]  /*0460*/  ISETP.NE.AND P0, PT, R5, RZ, PT ;  /* 0x000000ff0500720c */ /* 0x000fca0003f05270 */
[----:B------:R-:W-:Y:S08]  /*0470*/  @!P2 EXIT ;  /* 0x000000000000a94d */ /* 0x000ff00003800000 */
[----:B------:R-:W-:Y:S01]  /*0480*/  @!P1 IMAD.MOV R0, RZ, RZ, -R0 ;  /* 0x000000ffff009224 */ /* 0x000fe200078e0a00 */
[----:B------:R-:W-:Y:S01]  /*0490*/  @!P0 LOP3.LUT R0, RZ, R5, RZ, 0x33, !PT ;  /* 0x00000005ff008212 */ /* 0x000fe200078e33ff */
[----:B------:R-:W2:Y:S01]  /*04a0*/  LDCU.64 UR14, c[0x0][0x358] ;  /* 0x00006b00ff0e77ac */ /* 0x000ea20008000a00 */
[----:B------:R-:W-:-:S03]  /*04b0*/  IMAD.SHL.U32 R11, R3, 0x2, RZ ;  /* 0x00000002030b7824 */ /* 0x000fc600078e00ff */
[----:B------:R-:W-:Y:S02]  /*04c0*/  IMAD.MOV R4, RZ, RZ, -R0 ;  /* 0x000000ffff047224 */ /* 0x000fe400078e0a00 */
[----:B0-----:R-:W-:-:S04]  /*04d0*/  IMAD.WIDE R8, R11, 0x4, R8 ;  /* 0x000000040b087825 */ /* 0x001fc800078e0208 */
[----:B------:R-:W-:-:S04]  /*04e0*/  IMAD R17, R5, R4, R10 ;  /* 0x0000000405117224 */ /* 0x000fc800078e020a */
[----:B------:R-:W-:-:S04]  /*04f0*/  IMAD R2, R2, R3, R17 ;  /* 0x0000000302027224 */ /* 0x000fc800078e0211 */
[----:B------:R-:W-:Y:S01]  /*0500*/  IMAD R3, R0, R5, R2 ;  /* 0x0000000500037224 */ /* 0x000fe200078e0202 */
[----:B--2---:R-:W2:Y:S03]  /*0510*/  LDG.E R12, desc[UR14][R8.64] ;  /* 0x0000000e080c7981 */ /* 0x004ea6000c1e1900 */
[----:B-1----:R-:W-:Y:S01]  /*0520*/  IMAD.WIDE R2, R3, 0x4, R6 ;  /* 0x0000000403027825 */ /* 0x002fe200078e0206 */
[----:B------:R-:W3:Y:S04]  /*0530*/  LDG.E R10, desc[UR14][R8.64+0x4] ;  /* 0x0000040e080a7981 */ /* 0x000ee8000c1e1900 */
[----:B------:R0:W5:Y:S01]  /*0540*/  LDG.E R11, desc[UR14][R2.64] ;  /* 0x0000000e020b7981 */ /* 0x000162000c1e1900 */
[----:B------:R-:W-:Y:S01]  /*0550*/  USHF.R.S32.HI UR9, URZ, 0x1, UR4 ;  /* 0x00000001ff097899 */ /* 0x000fe20008011404 */
[----:B------:R-:W-:-:S02]  /*0560*/  UMOV UR5, URZ ;  /* 0x000000ff00057c82 */ /* 0x000fc40008000000 */
[----:B------:R-:W-:Y:S01]  /*0570*/  UMOV UR4, URZ ;  /* 0x000000ff00047c82 */ /* 0x000fe20008000000 */
[----:B------:R-:W-:Y:S02]  /*0580*/  UIADD3 UR6, UPT, UPT, -UR9, 0x1, URZ ;  /* 0x0000000109067890 */ /* 0x000fe4000fffe1ff */
[C---:B------:R-:W-:Y:S01]  /*0590*/  IADD3 R4, PT, PT, R17.reuse, -UR9, RZ ;  /* 0x8000000911047c10 */ /* 0x040fe2000fffe0ff */
[----:B------:R-:W-:Y:S02]  /*05a0*/  UIADD3 UR10, UPT, UPT, -UR9, URZ, URZ ;  /* 0x000000ff090a7290 */ /* 0x000fe4000fffe1ff */
[----:B------:R-:W-:Y:S02]  /*05b0*/  IABS R15, UR9 ;  /* 0x00000009000f7c13 */ /* 0x000fe40008000000 */
[CC--:B------:R-:W-:Y:S01]  /*05c0*/  ISETP.GE.AND P0, PT, R4.reuse, R5.reuse, PT ;  /* 0x000000050400720c */ /* 0x0c0fe20003f06270 */
[----:B------:R-:W-:Y:S01]  /*05d0*/  VIADD R6, R17, UR6 ;  /* 0x0000000611067c36 */ /* 0x000fe20008000000 */
[----:B------:R-:W-:Y:S01]  /*05e0*/  IADD3 R15, PT, PT, R15, UR9, RZ ;  /* 0x000000090f0f7c10 */ /* 0x000fe2000fffe0ff */
[----:B------:R-:W-:Y:S01]  /*05f0*/  UISETP.LT.AND UP0, UPT, UR9, UR10, UPT ;  /* 0x0000000a0900728c */ /* 0x000fe2000bf01270 */
[----:B------:R-:W-:Y:S01]  /*0600*/  ISETP.LT.OR P0, PT, R4, RZ, P0 ;  /* 0x000000ff0400720c */ /* 0x000fe20000701670 */
[----:B------:R-:W-:Y:S01]  /*0610*/  VIADD R4, R5, 0xffffffff ;  /* 0xffffffff05047836 */ /* 0x000fe20000000000 */
[----:B------:R-:W-:Y:S01]  /*0620*/  ISETP.GE.AND P1, PT, R6, R5, PT ;  /* 0x000000050600720c */ /* 0x000fe20003f26270 */
[----:B------:R-:W-:Y:S01]  /*0630*/  USEL UR11, UR9, UR10, !UP0 ;  /* 0x0000000a090b7287 */ /* 0x000fe2000c000000 */
[----:B------:R-:W-:-:S02]  /*0640*/  LOP3.LUT R20, R15, 0x3, RZ, 0xc0, !PT ;  /* 0x000000030f147812 */ /* 0x000fc400078ec0ff */
[----:B------:R-:W-:Y:S02]  /*0650*/  LEA.HI R4, R4, R4, RZ, 0x1 ;  /* 0x0000000404047211 */ /* 0x000fe400078f08ff */
[C---:B------:R-:W-:Y:S01]  /*0660*/  ISETP.LT.OR P1, PT, R6.reuse, RZ, P1 ;  /* 0x000000ff0600720c */ /* 0x040fe20000f21670 */
[----:B------:R-:W-:Y:S01]  /*0670*/  VIADD R6, R6, 0x1 ;  /* 0x0000000106067836 */ /* 0x000fe20000000000 */
[----:B------:R-:W-:-:S04]  /*0680*/  SHF.R.S32.HI R13, RZ, 0x1, R4 ;  /* 0x00000001ff0d7819 */ /* 0x000fc80000011404 */
[----:B------:R-:W-:-:S04]  /*0690*/  ISETP.GE.AND P2, PT, R6, R5, PT ;  /* 0x000000050600720c */ /* 0x000fc80003f46270 */
[----:B------:R-:W-:Y:S01]  /*06a0*/  ISETP.LT.OR P2, PT, R6, RZ, P2 ;  /* 0x000000ff0600720c */ /* 0x000fe20001741670 */
[----:B--2---:R-:W-:Y:S01]  /*06b0*/  IMAD.IADD R14, R12, 0x1, -R13 ;  /* 0x000000010c0e7824 */ /* 0x004fe200078e0a0d */
[-C--:B---3--:R-:W-:Y:S02]  /*06c0*/  IADD3 R18, PT, PT, -R13, R10.reuse, R17 ;  /* 0x0000000a0d127210 */ /* 0x088fe40007ffe111 */
[C---:B------:R-:W-:Y:S01]  /*06d0*/  IADD3 R13, PT, PT, R17.reuse, R10, -R13 ;  /* 0x0000000a110d7210 */ /* 0x040fe20007ffe80d */
[----:B0-----:R-:W-:-:S08]  /*06e0*/  VIADD R17, R17, 0x3 ;  /* 0x0000000311117836 */ /* 0x001fd00000000000 */
.L_x_14:
[----:B0-----:R-:W0:Y:S01]  /*06f0*/  LDCU UR7, c[0x0][0x3ac] ;  /* 0x00007580ff0777ac */ /* 0x001e220008000800 */
[----:B------:R-:W-:Y:S01]  /*0700*/  VIADD R21, R18, UR5 ;  /* 0x0000000512157c36 */ /* 0x000fe20008000000 */
[----:B------:R-:W-:Y:S01]  /*0710*/  IADD3 R16, PT, PT, R13, UR5, RZ ;  /* 0x000000050d107c10 */ /* 0x000fe2000fffe0ff */
[----:B------:R-:W-:-:S04]  /*0720*/  UIADD3 UR4, UPT, UPT, UR4, 0x1, URZ ;  /* 0x0000000104047890 */ /* 0x000fc8000fffe0ff */
[----:B0-----:R-:W-:-:S03]  /*0730*/  UISETP.NE.AND UP1, UPT, UR4, UR7, UPT ;  /* 0x000000070400728c */ /* 0x001fc6000bf25270 */
[----:B-12-4-:R-:W-:-:S08]  /*0740*/  UMOV UR7, UR10 ;  /* 0x0000000a00077c82 */ /* 0x016fd00008000000 */
.L_x_13:
[----:B0-----:R-:W0:Y:S01]  /*0750*/  LDCU UR8, c[0x0][0x39c] ;  /* 0x00007380ff0877ac */ /* 0x001e220008000800 */
[----:B------:R-:W-:Y:S01]  /*0760*/  ISETP.NE.AND P4, PT, R20, 0x3, PT ;  /* 0x000000031400780c */ /* 0x000fe20003f85270 */
[----:B------:R-:W-:Y:S01]  /*0770*/  VIADD R9, R0, UR7 ;  /* 0x0000000700097c36 */ /* 0x000fe20008000000 */
[----:B------:R-:W-:Y:S01]  /*0780*/  IABS R4, UR9 ;  /* 0x0000000900047c13 */ /* 0x000fe20008000000 */
[----:B------:R-:W-:-:S03]  /*0790*/  VIADD R8, R12, UR7 ;  /* 0x000000070c087c36 */ /* 0x000fc60008000000 */
[----:B------:R-:W-:Y:S01]  /*07a0*/  ISETP.NE.AND P5, PT, R4, UR7, PT ;  /* 0x0000000704007c0c */ /* 0x000fe2000bfa5270 */
[----:B------:R-:W-:Y:S01]  /*07b0*/  UIADD3 UR7, UPT, UPT, UR7, 0x1, URZ ;  /* 0x0000000107077890 */ /* 0x000fe2000fffe0ff */
[----:B0-----:R-:W-:Y:S01]  /*07c0*/  ISETP.GE.AND P3, PT, R9, UR8, PT ;  /* 0x0000000809007c0c */ /* 0x001fe2000bf66270 */
[----:B------:R-:W-:-:S03]  /*07d0*/  UMOV UR8, UR10 ;  /* 0x0000000a00087c82 */ /* 0x000fc60008000000 */
[----:B------:R-:W-:Y:S01]  /*07e0*/  ISETP.LT.OR P3, PT, R9, RZ, P3 ;  /* 0x000000ff0900720c */ /* 0x000fe20001f61670 */
[----:B------:R-:W-:Y:S01]  /*07f0*/  IMAD.IADD R9, R14, 0x1, R9 ;  /* 0x000000010e097824 */ /* 0x000fe200078e0209 */
[----:B-12-4-:R-:W-:Y:S11]  /*0800*/  @!P4 BRA `(.L_x_10) ;  /* 0x000000000088c947 */ /* 0x016ff60003800000 */
[----:B------:R-:W0:Y:S01]  /*0810*/  LDCU UR8, c[0x0][0x3a8] ;  /* 0x00007500ff0877ac */ /* 0x000e220008000800 */
[----:B------:R-:W1:Y:S01]  /*0820*/  LDC.64 R6, c[0x0][0x380] ;  /* 0x0000e000ff067b82 */ /* 0x000e620000000a00 */
[----:B------:R-:W-:Y:S02]  /*0830*/  IADD3 R5, PT, PT, R10, UR5, RZ ;  /* 0x000000050a057c10 */ /* 0x000fe4000fffe0ff */
[----:B------:R-:W-:-:S03]  /*0840*/  PLOP3.LUT P4, PT, P3, P0, PT, 0xf8, 0x8f ;  /* 0x00000000008f781c */ /* 0x000fc60001f81f70 */
[----:B0-----:R-:W-:Y:S02]  /*0850*/  IMAD R5, R8, UR8, R5 ;  /* 0x0000000808057c24 */ /* 0x001fe4000f8e0205 */
[----:B------:R-:W-:Y:S02]  /*0860*/  IMAD R4, R9, UR8, R16 ;  /* 0x0000000809047c24 */ /* 0x000fe4000f8e0210 */
[----:B------:R-:W-:Y:S02]  /*0870*/  VIADD R5, R5, -UR9 ;  /* 0x8000000905057c36 */ /* 0x000fe40008000000 */
[----:B------:R-:W-:Y:S02]  /*0880*/  VIADD R19, R4, -UR9 ;  /* 0x8000000904137c36 */ /* 0x000fe40008000000 */
[----:B-1----:R-:W-:-:S04]  /*0890*/  IMAD.WIDE R4, R5, 0x4, R6 ;  /* 0x0000000405047825 */ /* 0x002fc800078e0206 */
[----:B------:R-:W-:Y:S01]  /*08a0*/  IMAD.WIDE R6, R19, 0x4, R6 ;  /* 0x0000000413067825 */ /* 0x000fe200078e0206 */
[----:B------:R-:W2:Y:S04]  /*08b0*/  LDG.E R22, desc[UR14][R4.64] ;  /* 0x0000000e04167981 */ /* 0x000ea8000c1e1900 */
[----:B------:R-:W2:Y:S01]  /*08c0*/  @!P4 LDG.E R19, desc[UR14][R6.64] ;  /* 0x0000000e0613c981 */ /* 0x000ea2000c1e1900 */
[----:B------:R-:W-:Y:S01]  /*08d0*/  UMOV UR8, UR6 ;  /* 0x0000000600087c82 */ /* 0x000fe20008000000 */
[----:B--2---:R-:W-:Y:S01]  /*08e0*/  @!P4 FADD R22, R22, -R19 ;  /* 0x800000131616c221 */ /* 0x004fe20000000000 */
[----:B------:R-:W-:-:S03]  /*08f0*/  ISETP.NE.AND P4, PT, R20, RZ, PT ;  /* 0x000000ff1400720c */ /* 0x000fc60003f85270 */
[----:B-----5:R-:W-:-:S05]  /*0900*/  FFMA R11, R22, R22, R11 ;  /* 0x00000016160b7223 */ /* 0x020fca000000000b */
[----:B------:R0:W-:Y:S05]  /*0910*/  STG.E desc[UR14][R2.64], R11 ;  /* 0x0000000b02007986 */ /* 0x0001ea000c10190e */
[----:B------:R-:W-:Y:S05]  /*0920*/  @!P4 BRA `(.L_x_10) ;  /* 0x000000000040c947 */ /* 0x000fea0003800000 */
[----:B------:R-:W-:Y:S01]  /*0930*/  PLOP3.LUT P4, PT, P3, P1, PT, 0xf8, 0x8f ;  /* 0x00000000008f781c */ /* 0x000fe20001f83f70 */
[----:B------:R-:W2:-:S12]  /*0940*/  LDG.E R22, desc[UR14][R4.64+0x4] ;  /* 0x0000040e04167981 */ /* 0x000e98000c1e1900 */
[----:B------:R-:W2:Y:S01]  /*0950*/  @!P4 LDG.E R19, desc[UR14][R6.64+0x4] ;  /* 0x0000040e0613c981 */ /* 0x000ea2000c1e1900 */
[----:B------:R-:W-:Y:S01]  /*0960*/  UIADD3 UR8, UPT, UPT, -UR9, 0x2, URZ ;  /* 0x0000000209087890 */ /* 0x000fe2000fffe1ff */
[----:B--2---:R-:W-:Y:S01]  /*0970*/  @!P4 FADD R22, R22, -R19 ;  /* 0x800000131616c221 */ /* 0x004fe20000000000 */
[----:B------:R-:W-:-:S03]  /*0980*/  ISETP.NE.AND P4, PT, R20, 0x1, PT ;  /* 0x000000011400780c */ /* 0x000fc60003f85270 */
[----:B0-----:R-:W-:-:S05]  /*0990*/  FFMA R11, R22, R22, R11 ;  /* 0x00000016160b7223 */ /* 0x001fca000000000b */
[----:B------:R1:W-:Y:S05]  /*09a0*/  STG.E desc[UR14][R2.64], R11 ;  /* 0x0000000b02007986 */ /* 0x0003ea000c10190e */
[----:B------:R-:W-:Y:S05]  /*09b0*/  @!P4 BRA `(.L_x_10) ;  /* 0x00000000001cc947 */ /* 0x000fea0003800000 */
[----:B------:R-:W-:Y:S01]  /*09c0*/  PLOP3.LUT P4, PT, P3, P2, PT, 0xf8, 0x8f ;  /* 0x00000000008f781c */ /* 0x000fe20001f85f70 */
[----:B------:R-:W2:-:S12]  /*09d0*/  LDG.E R22, desc[UR14][R4.64+0x8] ;  /* 0x0000080e04167981 */ /* 0x000e98000c1e1900 */
[----:B------:R-:W2:Y:S01]  /*09e0*/  @!P4 LDG.E R6, desc[UR14][R6.64+0x8] ;  /* 0x0000080e0606c981 */ /* 0x000ea2000c1e1900 */
[----:B------:R-:W-:Y:S01]  /*09f0*/  UIADD3 UR8, UPT, UPT, -UR9, 0x3, URZ ;  /* 0x0000000309087890 */ /* 0x000fe2000fffe1ff */
[----:B--2---:R-:W-:-:S04]  /*0a00*/  @!P4 FADD R22, R22, -R6 ;  /* 0x800000061616c221 */ /* 0x004fc80000000000 */
[----:B-1----:R-:W-:-:S05]  /*0a10*/  FFMA R11, R22, R22, R11 ;  /* 0x00000016160b7223 */ /* 0x002fca000000000b */
[----:B------:R2:W-:Y:S02]  /*0a20*/  STG.E desc[UR14][R2.64], R11 ;  /* 0x0000000b02007986 */ /* 0x0005e4000c10190e */
.L_x_10:
[----:B------:R-:W-:-:S13]  /*0a30*/  ISETP.GE.U32.AND P4, PT, R15, 0x3, PT ;  /* 0x000000030f00780c */ /* 0x000fda0003f86070 */
[----:B------:R-:W-:Y:S05]  /*0a40*/  @!P4 BRA `(.L_x_11) ;  /* 0x0000000000e0c947 */ /* 0x000fea0003800000 */
[----:B------:R-:W3:Y:S01]  /*0a50*/  LDC.64 R4, c[0x0][0x380] ;  /* 0x0000e000ff047b82 */ /* 0x000ee20000000a00 */
[----:B------:R-:W4:Y:S01]  /*0a60*/  LDCU UR13, c[0x0][0x3a8] ;  /* 0x00007500ff0d77ac */ /* 0x000f220008000800 */
[----:B------:R-:W-:Y:S01]  /*0a70*/  IMAD.U32 R23, RZ, RZ, UR5 ;  /* 0x00000005ff177e24 */ /* 0x000fe2000f8e00ff */
[----:B------:R-:W-:Y:S01]  /*0a80*/  IADD3 R6, PT, PT, R21, UR8, RZ ;  /* 0x0000000815067c10 */ /* 0x000fe2000fffe0ff */
[----:B------:R-:W-:Y:S01]  /*0a90*/  VIADD R22, R17, UR8 ;  /* 0x0000000811167c36 */ /* 0x000fe20008000000 */
[----:B------:R-:W0:Y:S02]  /*0aa0*/  LDCU UR16, c[0x0][0x39c] ;  /* 0x00007380ff1077ac */ /* 0x000e240008000800 */
[----:B------:R-:W-:Y:S01]  /*0ab0*/  IADD3 R23, PT, PT, R23, UR8, R10 ;  /* 0x0000000817177c10 */ /* 0x000fe2000fffe00a */
[----:B------:R-:W-:Y:S01]  /*0ac0*/  UIADD3 UR12, UPT, UPT, -UR11, UR8, URZ ;  /* 0x000000080b0c7290 */ /* 0x000fe2000fffe1ff */
[----:B----4-:R-:W-:-:S03]  /*0ad0*/  IMAD R19, R9, UR13, R6 ;  /* 0x0000000d09137c24 */ /* 0x010fc6000f8e0206 */
[----:B------:R-:W-:-:S08]  /*0ae0*/  IMAD R23, R8, UR13, R23 ;  /* 0x0000000d08177c24 */ /* 0x000fd0000f8e0217 */
.L_x_12:
[----:B------:R-:W-:Y:S02]  /*0af0*/  VIADD R6, R22, 0xfffffffd ;  /* 0xfffffffd16067836 */ /* 0x000fe40000000000 */
[----:B---3--:R-:W-:-:S03]  /*0b00*/  IMAD.WIDE R8, R19, 0x4, R4 ;  /* 0x0000000413087825 */ /* 0x008fc600078e0204 */
[----:B0-----:R-:W-:-:S04]  /*0b10*/  ISETP.GE.AND P4, PT, R6, UR16, PT ;  /* 0x0000001006007c0c */ /* 0x001fc8000bf86270 */
[----:B------:R-:W-:Y:S01]  /*0b20*/  ISETP.LT.OR P4, PT, R6, RZ, P4 ;  /* 0x000000ff0600720c */ /* 0x000fe20002781670 */
[----:B------:R-:W-:-:S03]  /*0b30*/  IMAD.WIDE R6, R23, 0x4, R4 ;  /* 0x0000000417067825 */ /* 0x000fc600078e0204 */
[----:B------:R-:W-:Y:S02]  /*0b40*/  PLOP3.LUT P4, PT, P3, P4, PT, 0xf8, 0x8f ;  /* 0x00000000008f781c */ /* 0x000fe40001f89f70 */
[----:B------:R-:W3:Y:S11]  /*0b50*/  LDG.E R24, desc[UR14][R6.64] ;  /* 0x0000000e06187981 */ /* 0x000ef6000c1e1900 */
[----:B------:R-:W3:Y:S01]  /*0b60*/  @!P4 LDG.E R25, desc[UR14][R8.64] ;  /* 0x0000000e0819c981 */ /* 0x000ee2000c1e1900 */
[----:B----4-:R-:W-:-:S04]  /*0b70*/  IADD3 R26, PT, PT, R22, -0x2, RZ ;  /* 0xfffffffe161a7810 */ /* 0x010fc80007ffe0ff */
[----:B------:R-:W-:-:S04]  /*0b80*/  ISETP.GE.AND P6, PT, R26, UR16, PT ;  /* 0x000000101a007c0c */ /* 0x000fc8000bfc6270 */
[----:B------:R-:W-:-:S04]  /*0b90*/  ISETP.LT.OR P6, PT, R26, RZ, P6 ;  /* 0x000000ff1a00720c */ /* 0x000fc800037c1670 */
[----:B------:R-:W-:Y:S01]  /*0ba0*/  PLOP3.LUT P6, PT, P3, P6, PT, 0xf8, 0x8f ;  /* 0x00000000008f781c */ /* 0x000fe20001fcdf70 */
[----:B---3--:R-:W-:-:S04]  /*0bb0*/  @!P4 FADD R24, R24, -R25 ;  /* 0x800000191818c221 */ /* 0x008fc80000000000 */
[----:B-----5:R-:W-:-:S05]  /*0bc0*/  FFMA R26, R24, R24, R11 ;  /* 0x00000018181a7223 */ /* 0x020fca000000000b */
[----:B------:R0:W-:Y:S04]  /*0bd0*/  STG.E desc[UR14][R2.64], R26 ;  /* 0x0000001a02007986 */ /* 0x0001e8000c10190e */
[----:B-12---:R-:W2:Y:S04]  /*0be0*/  @!P6 LDG.E R11, desc[UR14][R6.64+0x4] ;  /* 0x0000040e060be981 */ /* 0x006ea8000c1e1900 */
[----:B------:R-:W2:Y:S02]  /*0bf0*/  @!P6 LDG.E R24, desc[UR14][R8.64+0x4] ;  /* 0x0000040e0818e981 */ /* 0x000ea4000c1e1900 */
[----:B--2---:R-:W-:-:S06]  /*0c00*/  @!P6 FADD R11, R11, -R24 ;  /* 0x800000180b0be221 */ /* 0x004fcc0000000000 */
[----:B------:R-:W2:Y:S01]  /*0c10*/  @P6 LDG.E R11, desc[UR14][R6.64+0x4] ;  /* 0x0000040e060b6981 */ /* 0x000ea2000c1e1900 */
[----:B------:R-:W-:-:S05]  /*0c20*/  VIADD R24, R22, 0xffffffff ;  /* 0xffffffff16187836 */ /* 0x000fca0000000000 */
[----:B------:R-:W-:-:S04]  /*0c30*/  ISETP.GE.AND P4, PT, R24, UR16, PT ;  /* 0x0000001018007c0c */ /* 0x000fc8000bf86270 */
[----:B------:R-:W-:-:S04]  /*0c40*/  ISETP.LT.OR P4, PT, R24, RZ, P4 ;  /* 0x000000ff1800720c */ /* 0x000fc80002781670 */
[----:B------:R-:W-:Y:S01]  /*0c50*/  PLOP3.LUT P4, PT, P3, P4, PT, 0xf8, 0x8f ;  /* 0x00000000008f781c */ /* 0x000fe20001f89f70 */
[----:B--2---:R-:W-:-:S05]  /*0c60*/  FFMA R28, R11, R11, R26 ;  /* 0x0000000b0b1c7223 */ /* 0x004fca000000001a */
[----:B------:R4:W-:Y:S07]  /*0c70*/  STG.E desc[UR14][R2.64], R28 ;  /* 0x0000001c02007986 */ /* 0x0009ee000c10190e */
[----:B------:R-:W2:Y:S04]  /*0c80*/  @!P4 LDG.E R11, desc[UR14][R6.64+0x8] ;  /* 0x0000080e060bc981 */ /* 0x000ea8000c1e1900 */
[----:B------:R-:W2:Y:S02]  /*0c90*/  @!P4 LDG.E R24, desc[UR14][R8.64+0x8] ;  /* 0x0000080e0818c981 */ /* 0x000ea4000c1e1900 */
[----:B--2---:R-:W-:-:S06]  /*0ca0*/  @!P4 FADD R11, R11, -R24 ;  /* 0x800000180b0bc221 */ /* 0x004fcc0000000000 */
[----:B------:R-:W0:Y:S01]  /*0cb0*/  @P4 LDG.E R11, desc[UR14][R6.64+0x8] ;  /* 0x0000080e060b4981 */ /* 0x000e22000c1e1900 */
[----:B------:R-:W-:-:S04]  /*0cc0*/  ISETP.GE.AND P4, PT, R22, UR16, PT ;  /* 0x0000001016007c0c */ /* 0x000fc8000bf86270 */
[----:B------:R-:W-:-:S04]  /*0cd0*/  ISETP.LT.OR P4, PT, R22, RZ, P4 ;  /* 0x000000ff1600720c */ /* 0x000fc80002781670 */
[----:B------:R-:W-:Y:S01]  /*0ce0*/  PLOP3.LUT P4, PT, P3, P4, PT, 0xf8, 0x8f ;  /* 0x00000000008f781c */ /* 0x000fe20001f89f70 */
[----:B0-----:R-:W-:-:S05]  /*0cf0*/  FFMA R26, R11, R11, R28 ;  /* 0x0000000b0b1a7223 */ /* 0x001fca000000001c */
[----:B------:R4:W-:Y:S07]  /*0d00*/  STG.E desc[UR14][R2.64], R26 ;  /* 0x0000001a02007986 */ /* 0x0009ee000c10190e */
[----:B------:R-:W2:Y:S04]  /*0d10*/  @!P4 LDG.E R24, desc[UR14][R8.64+0xc] ;  /* 0x00000c0e0818c981 */ /* 0x000ea8000c1e1900 */
[----:B------:R-:W2:Y:S02]  /*0d20*/  @!P4 LDG.E R11, desc[UR14][R6.64+0xc] ;  /* 0x00000c0e060bc981 */ /* 0x000ea4000c1e1900 */
[----:B--2---:R-:W-:-:S06]  /*0d30*/  @!P4 FADD R11, R11, -R24 ;  /* 0x800000180b0bc221 */ /* 0x004fcc0000000000 */
[----:B------:R-:W2:Y:S01]  /*0d40*/  @P4 LDG.E R11, desc[UR14][R6.64+0xc] ;  /* 0x00000c0e060b4981 */ /* 0x000ea2000c1e1900 */
[----:B------:R-:W-:Y:S01]  /*0d50*/  UIADD3 UR12, UPT, UPT, UR12, 0x4, URZ ;  /* 0x000000040c0c7890 */ /* 0x000fe2000fffe0ff */
[----:B------:R-:W-:Y:S01]  /*0d60*/  VIADD R23, R23, 0x4 ;  /* 0x0000000417177836 */ /* 0x000fe20000000000 */
[----:B------:R-:W-:Y:S01]  /*0d70*/  IADD3 R19, PT, PT, R19, 0x4, RZ ;  /* 0x0000000413137810 */ /* 0x000fe20007ffe0ff */
[----:B------:R-:W-:Y:S01]  /*0d80*/  VIADD R22, R22, 0x4 ;  /* 0x0000000416167836 */ /* 0x000fe20000000000 */
[----:B------:R-:W-:Y:S01]  /*0d90*/  UISETP.NE.AND UP0, UPT, UR12, 0x1, UPT ;  /* 0x000000010c00788c */ /* 0x000fe2000bf05270 */
[----:B--2---:R-:W-:-:S05]  /*0da0*/  FFMA R11, R11, R11, R26 ;  /* 0x0000000b0b0b7223 */ /* 0x004fca000000001a */
[----:B------:R4:W-:Y:S03]  /*0db0*/  STG.E desc[UR14][R2.64], R11 ;  /* 0x0000000b02007986 */ /* 0x0009e6000c10190e */
[----:B------:R-:W-:Y:S05]  /*0dc0*/  BRA.U UP0, `(.L_x_12) ;  /* 0xfffffffd00487547 */ /* 0x000fea000b83ffff */
.L_x_11:
[----:B------:R-:W-:Y:S05]  /*0dd0*/  @P5 BRA `(.L_x_13) ;  /* 0xfffffff8005c5947 */ /* 0x000fea000383ffff */
[----:B------:R-:W3:Y:S01]  /*0de0*/  LDCU UR8, c[0x0][0x3a8] ;  /* 0x00007500ff0877ac */ /* 0x000ee20008000800 */
[----:B------:R-:W3:Y:S02]  /*0df0*/  LDCU UR7, c[0x0][0x3a4] ;  /* 0x00007480ff0777ac */ /* 0x000ee40008000800 */
[----:B---3--:R-:W-:Y:S01]  /*0e00*/  UIMAD UR5, UR8, UR7, UR5 ;  /* 0x00000007080572a4 */ /* 0x008fe2000f8e0205 */
[----:B------:R-:W-:Y:S11]  /*0e10*/  BRA.U UP1, `(.L_x_14) ;  /* 0xfffffff901347547 */ /* 0x000ff6000b83ffff */
[----:B------:R-:W-:Y:S05]  /*0e20*/  EXIT ;  /* 0x000000000000794d */ /* 0x000fea0003800000 */
.L_x_15:
        /* <DEDUP_REMOVED lines=13> */
.L_x_17:


//--------------------- .nv.global.init           --------------------------
	.section	.nv.global.init,"aw",@progbits
	.align	4
.nv.global.init:
	.type		mrg32k3aM1SubSeq,@object
	.size		mrg32k3aM1SubSeq,(mrg32k3aM2SubSeq - mrg32k3aM1SubSeq)
mrg32k3aM1SubSeq:
        /*0000*/ 	.byte	0x0b, 0xcc, 0xee, 0x04, 0x73, 0x29, 0x8b, 0x6f, 0xf6, 0x53, 0x03, 0xf6, 0x23, 0xf6, 0xea, 0xda
        /* <DEDUP_REMOVED lines=125> */
	.type		mrg32k3aM2SubSeq,@object
	.size		mrg32k3aM2SubSeq,(mrg32k3aM1 - mrg32k3aM2SubSeq)
mrg32k3aM2SubSeq:
        /* <DEDUP_REMOVED lines=126> */
	.type		mrg32k3aM1,@object
	.size		mrg32k3aM1,(mrg32k3aM1Seq - mrg32k3aM1)
mrg32k3aM1:
        /* <DEDUP_REMOVED lines=144> */
	.type		mrg32k3aM1Seq,@object
	.size		mrg32k3aM1Seq,(mrg32k3aM2 - mrg32k3aM1Seq)
mrg32k3aM1Seq:
        /* <DEDUP_REMOVED lines=144> */
	.type		mrg32k3aM2,@object
	.size		mrg32k3aM2,(mrg32k3aM2Seq - mrg32k3aM2)
mrg32k3aM2:
        /* <DEDUP_REMOVED lines=144> */
	.type		mrg32k3aM2Seq,@object
	.size		mrg32k3aM2Seq,(precalc_xorwow_matrix - mrg32k3aM2Seq)
mrg32k3aM2Seq:
        /* <DEDUP_REMOVED lines=144> */
	.type		precalc_xorwow_matrix,@object
	.size		precalc_xorwow_matrix,(precalc_xorwow_offset_matrix - precalc_xorwow_matrix)
precalc_xorwow_matrix:
        /* <DEDUP_REMOVED lines=6400> */
	.type		precalc_xorwow_offset_matrix,@object
	.size		precalc_xorwow_offset_matrix,(.L_1 - precalc_xorwow_offset_matrix)
precalc_xorwow_offset_matrix:
        /* <DEDUP_REMOVED lines=6400> */
.L_1:


//--------------------- .nv.shared.reserved.0     --------------------------
	.section	.nv.shared.reserved.0,"aw",@nobits
	.weak		__nv_reservedSMEM_offset_0_alias
	.size		__nv_reservedSMEM_offset_0_alias, 0, 64
	.other		__nv_reservedSMEM_offset_0_alias,@"STO_CUDA_RESERVED_SHARED STV_DEFAULT"
__nv_reservedSMEM_offset_0_alias:
	.zero		0
	.zero		64


//--------------------- .nv.constant0._compute_similarity_backward_cuda --------------------------
	.section	.nv.constant0._compute_similarity_backward_cuda,"a",@progbits
	.sectionflags	@""
	.align	4
.nv.constant0._compute_similarity_backward_cuda:
	.zero		952


//--------------------- .nv.constant0._compute_similarity_cuda --------------------------
	.section	.nv.constant0._compute_similarity_cuda,"a",@progbits
	.sectionflags	@""
	.align	4
.nv.constant0._compute_similarity_cuda:
	.zero		944


//--------------------- SYMBOLS --------------------------

	.type		.nv.reservedSmem.offset0,@object
	.size		.nv.reservedSmem.offset0,0x4
